	.target	sm_90a

	.elftype	@"ET_EXEC"


//--------------------- .note.nv.tkinfo           --------------------------
	.section	.note.nv.tkinfo,"",@"SHT_NOTE"
	.sectionflags	@"SHF_NOTE_NV_TKINFO"
	.tkinfo
        /*0018*/ 	.word	0x00000002
        /*0030*/ 	.string	""
        /*0030*/ 	.string	"ptxas"
        /*0030*/ 	.string	"Cuda compilation tools, release 13.0, V13.0.88"
        /*0030*/ 	.string	"Build cuda_13.0.r13.0/compiler.36424714_0"
        /*0030*/ 	.string	"-arch sm_90a -m 64 "



//--------------------- .note.nv.cuinfo           --------------------------
	.section	.note.nv.cuinfo,"",@"SHT_NOTE"
	.sectionflags	@"SHF_NOTE_NV_CUINFO"
        /*0018*/ 	.short	0x0002
        /*001a*/ 	.short	0x005a
        /*001c*/ 	.short	0x0082
	.zero		2


//--------------------- .nv.info                  --------------------------
	.section	.nv.info,"",@"SHT_CUDA_INFO"
	.align	4


	//----- nvinfo : EIATTR_REGCOUNT
	.align		4
        /*0000*/ 	.byte	0x04, 0x2f
        /*0002*/ 	.short	(.L_15 - .L_14)
	.align		4
.L_14:
        /*0004*/ 	.word	index@(_ZN7cutlass13device_kernelINS_4gemm6kernel13GemmUniversalIN4cute5tupleIJiiiiEEENS1_10collective13CollectiveMmaINS1_34MainloopSm90TmaGmmaWarpSpecializedILi4ENS5_IJNS4_1CILi2EEESB_NSA_ILi1EEEEEENS1_32KernelTmaWarpSpecializedPingpongEEENS5_IJNSA_ILi64EEENSA_ILi256EEENSA_ILi32EEEEEENS_10tfloat32_tENS5_IJlSC_lEEESK_SL_NS4_8TiledMMAINS4_8MMA_AtomIJNS4_4SM904GMMA30MMA_64x256x8_F32TF32TF32_SS_TNILNSP_7ScaleInE1ELSR_1EEEEEENS4_6LayoutINS5_IJSC_SC_SC_EEENS5_IJNSA_ILi0EEESW_SW_EEEEENS5_IJNS4_10UnderscoreESZ_SZ_EEEEENS4_23SM90_TMA_LOAD_MULTICASTENS4_14ComposedLayoutINS4_7SwizzleILi3ELi4ELi3EEENS4_18smem_ptr_flag_bitsILi32EEENSU_INS5_IJNSA_ILi8EEESI_EEENS5_IJSI_SC_EEEEEEEvNS4_8identityES12_S1C_vS1D_EENS_8epilogue10collective6detail29Sm90TmaWarpSpecializedAdapterINS1G_15DefaultEpilogueISK_SL_SL_NS1F_6thread17LinearCombinationISK_Li1EffLNS1K_9ScaleType4KindE0ELNS_15FloatRoundStyleE2ESK_EENS1_15EpilogueDefaultEEEEEvvEEEEvNT_6ParamsE)
        /*0008*/ 	.word	0x000000a8


	//----- nvinfo : EIATTR_FRAME_SIZE
	.align		4
.L_15:
        /*000c*/ 	.byte	0x04, 0x11
        /*000e*/ 	.short	(.L_17 - .L_16)
	.align		4
.L_16:
        /*0010*/ 	.word	index@(_ZN7cutlass13device_kernelINS_4gemm6kernel13GemmUniversalIN4cute5tupleIJiiiiEEENS1_10collective13CollectiveMmaINS1_34MainloopSm90TmaGmmaWarpSpecializedILi4ENS5_IJNS4_1CILi2EEESB_NSA_ILi1EEEEEENS1_32KernelTmaWarpSpecializedPingpongEEENS5_IJNSA_ILi64EEENSA_ILi256EEENSA_ILi32EEEEEENS_10tfloat32_tENS5_IJlSC_lEEESK_SL_NS4_8TiledMMAINS4_8MMA_AtomIJNS4_4SM904GMMA30MMA_64x256x8_F32TF32TF32_SS_TNILNSP_7ScaleInE1ELSR_1EEEEEENS4_6LayoutINS5_IJSC_SC_SC_EEENS5_IJNSA_ILi0EEESW_SW_EEEEENS5_IJNS4_10UnderscoreESZ_SZ_EEEEENS4_23SM90_TMA_LOAD_MULTICASTENS4_14ComposedLayoutINS4_7SwizzleILi3ELi4ELi3EEENS4_18smem_ptr_flag_bitsILi32EEENSU_INS5_IJNSA_ILi8EEESI_EEENS5_IJSI_SC_EEEEEEEvNS4_8identityES12_S1C_vS1D_EENS_8epilogue10collective6detail29Sm90TmaWarpSpecializedAdapterINS1G_15DefaultEpilogueISK_SL_SL_NS1F_6thread17LinearCombinationISK_Li1EffLNS1K_9ScaleType4KindE0ELNS_15FloatRoundStyleE2ESK_EENS1_15EpilogueDefaultEEEEEvvEEEEvNT_6ParamsE)
        /*0014*/ 	.word	0x00000000


	//----- nvinfo : EIATTR_MIN_STACK_SIZE
	.align		4
.L_17:
        /*0018*/ 	.byte	0x04, 0x12
        /*001a*/ 	.short	(.L_19 - .L_18)
	.align		4
.L_18:
        /*001c*/ 	.word	index@(_ZN7cutlass13device_kernelINS_4gemm6kernel13GemmUniversalIN4cute5tupleIJiiiiEEENS1_10collective13CollectiveMmaINS1_34MainloopSm90TmaGmmaWarpSpecializedILi4ENS5_IJNS4_1CILi2EEESB_NSA_ILi1EEEEEENS1_32KernelTmaWarpSpecializedPingpongEEENS5_IJNSA_ILi64EEENSA_ILi256EEENSA_ILi32EEEEEENS_10tfloat32_tENS5_IJlSC_lEEESK_SL_NS4_8TiledMMAINS4_8MMA_AtomIJNS4_4SM904GMMA30MMA_64x256x8_F32TF32TF32_SS_TNILNSP_7ScaleInE1ELSR_1EEEEEENS4_6LayoutINS5_IJSC_SC_SC_EEENS5_IJNSA_ILi0EEESW_SW_EEEEENS5_IJNS4_10UnderscoreESZ_SZ_EEEEENS4_23SM90_TMA_LOAD_MULTICASTENS4_14ComposedLayoutINS4_7SwizzleILi3ELi4ELi3EEENS4_18smem_ptr_flag_bitsILi32EEENSU_INS5_IJNSA_ILi8EEESI_EEENS5_IJSI_SC_EEEEEEEvNS4_8identityES12_S1C_vS1D_EENS_8epilogue10collective6detail29Sm90TmaWarpSpecializedAdapterINS1G_15DefaultEpilogueISK_SL_SL_NS1F_6thread17LinearCombinationISK_Li1EffLNS1K_9ScaleType4KindE0ELNS_15FloatRoundStyleE2ESK_EENS1_15EpilogueDefaultEEEEEvvEEEEvNT_6ParamsE)
        /*0020*/ 	.word	0x00000000
.L_19:


//--------------------- .nv.compat                --------------------------
	.section	.nv.compat,"",@"SHT_CUDA_COMPAT_INFO"
	.align	4
        /*0000*/ 	.byte	0x02, 0x09, 0x01, 0x00, 0x02, 0x02, 0x04, 0x00, 0x02, 0x05, 0x05, 0x00, 0x03, 0x07, 0x01, 0x01
        /*0010*/ 	.byte	0x02, 0x03, 0x01, 0x00, 0x02, 0x06, 0x01, 0x00, 0x04, 0x0b, 0x08, 0x00, 0x00, 0x00, 0x00, 0x00
        /*0020*/ 	.byte	0x00, 0x00, 0x00, 0x00


//--------------------- .nv.info._ZN7cutlass13device_kernelINS_4gemm6kernel13GemmUniversalIN4cute5tupleIJiiiiEEENS1_10collective13CollectiveMmaINS1_34MainloopSm90TmaGmmaWarpSpecializedILi4ENS5_IJNS4_1CILi2EEESB_NSA_ILi1EEEEEENS1_32KernelTmaWarpSpecializedPingpongEEENS5_IJNSA_ILi64EEENSA_ILi256EEENSA_ILi32EEEEEENS_10tfloat32_tENS5_IJlSC_lEEESK_SL_NS4_8TiledMMAINS4_8MMA_AtomIJNS4_4SM904GMMA30MMA_64x256x8_F32TF32TF32_SS_TNILNSP_7ScaleInE1ELSR_1EEEEEENS4_6LayoutINS5_IJSC_SC_SC_EEENS5_IJNSA_ILi0EEESW_SW_EEEEENS5_IJNS4_10UnderscoreESZ_SZ_EEEEENS4_23SM90_TMA_LOAD_MULTICASTENS4_14ComposedLayoutINS4_7SwizzleILi3ELi4ELi3EEENS4_18smem_ptr_flag_bitsILi32EEENSU_INS5_IJNSA_ILi8EEESI_EEENS5_IJSI_SC_EEEEEEEvNS4_8identityES12_S1C_vS1D_EENS_8epilogue10collective6detail29Sm90TmaWarpSpecializedAdapterINS1G_15DefaultEpilogueISK_SL_SL_NS1F_6thread17LinearCombinationISK_Li1EffLNS1K_9ScaleType4KindE0ELNS_15FloatRoundStyleE2ESK_EENS1_15EpilogueDefaultEEEEEvvEEEEvNT_6ParamsE --------------------------
	.section	.nv.info._ZN7cutlass13device_kernelINS_4gemm6kernel13GemmUniversalIN4cute5tupleIJiiiiEEENS1_10collective13CollectiveMmaINS1_34MainloopSm90TmaGmmaWarpSpecializedILi4ENS5_IJNS4_1CILi2EEESB_NSA_ILi1EEEEEENS1_32KernelTmaWarpSpecializedPingpongEEENS5_IJNSA_ILi64EEENSA_ILi256EEENSA_ILi32EEEEEENS_10tfloat32_tENS5_IJlSC_lEEESK_SL_NS4_8TiledMMAINS4_8MMA_AtomIJNS4_4SM904GMMA30MMA_64x256x8_F32TF32TF32_SS_TNILNSP_7ScaleInE1ELSR_1EEEEEENS4_6LayoutINS5_IJSC_SC_SC_EEENS5_IJNSA_ILi0EEESW_SW_EEEEENS5_IJNS4_10UnderscoreESZ_SZ_EEEEENS4_23SM90_TMA_LOAD_MULTICASTENS4_14ComposedLayoutINS4_7SwizzleILi3ELi4ELi3EEENS4_18smem_ptr_flag_bitsILi32EEENSU_INS5_IJNSA_ILi8EEESI_EEENS5_IJSI_SC_EEEEEEEvNS4_8identityES12_S1C_vS1D_EENS_8epilogue10collective6detail29Sm90TmaWarpSpecializedAdapterINS1G_15DefaultEpilogueISK_SL_SL_NS1F_6thread17LinearCombinationISK_Li1EffLNS1K_9ScaleType4KindE0ELNS_15FloatRoundStyleE2ESK_EENS1_15EpilogueDefaultEEEEEvvEEEEvNT_6ParamsE,"",@"SHT_CUDA_INFO"
	.sectionflags	@""
	.align	4


	//----- nvinfo : EIATTR_CUDA_API_VERSION
	.align		4
        /*0000*/ 	.byte	0x04, 0x37
        /*0002*/ 	.short	(.L_21 - .L_20)
.L_20:
        /*0004*/ 	.word	0x00000082


	//----- nvinfo : EIATTR_KPARAM_INFO
	.align		4
.L_21:
        /*0008*/ 	.byte	0x04, 0x17
        /*000a*/ 	.short	(.L_23 - .L_22)
.L_22:
        /*000c*/ 	.word	0x00000000
        /*0010*/ 	.short	0x0000
        /*0012*/ 	.short	0x0070
        /*0014*/ 	.byte	0x00, 0xf0, 0x01, 0x10


	//----- nvinfo : EIATTR_SPARSE_MMA_MASK
	.align		4
.L_23:
        /*0018*/ 	.byte	0x03, 0x50
        /*001a*/ 	.short	0x0000


	//----- nvinfo : EIATTR_MAXREG_COUNT
	.align		4
        /*001c*/ 	.byte	0x03, 0x1b
        /*001e*/ 	.short	0x00a8


	//----- nvinfo : EIATTR_NUM_BARRIERS
	.align		4
        /*0020*/ 	.byte	0x02, 0x4c
        /*0022*/ 	.byte	0x01
	.zero		1


	//----- nvinfo : EIATTR_EXTERNS
	.align		4
        /*0024*/ 	.byte	0x04, 0x0f
        /*0026*/ 	.short	(.L_25 - .L_24)


	//   ....[0]....
	.align		4
.L_24:
        /*0028*/ 	.word	index@(__assertfail)


	//----- nvinfo : EIATTR_MERCURY_ISA_VERSION
	.align		4
.L_25:
        /*002c*/ 	.byte	0x03, 0x5f
        /*002e*/ 	.short	0x0101


	//----- nvinfo : EIATTR_INT_WARP_WIDE_INSTR_OFFSETS
	.align		4
        /*0030*/ 	.byte	0x04, 0x31
        /*0032*/ 	.short	(.L_27 - .L_26)


	//   ....[0]....
.L_26:
        /*0034*/ 	.word	0x000005a0


	//   ....[1]....
        /*0038*/ 	.word	0x00000600


	//   ....[2]....
        /*003c*/ 	.word	0x00000690


	//   ....[3]....
        /*0040*/ 	.word	0x000006a0


	//   ....[4]....
        /*0044*/ 	.word	0x000006b0


	//   ....[5]....
        /*0048*/ 	.word	0x000006d0


	//   ....[6]....
        /*004c*/ 	.word	0x000007f0


	//   ....[7]....
        /*0050*/ 	.word	0x00000800


	//   ....[8]....
        /*0054*/ 	.word	0x000021b0


	//----- nvinfo : EIATTR_COOP_GROUP_MASK_REGIDS
	.align		4
.L_27:
        /*0058*/ 	.byte	0x04, 0x29
        /*005a*/ 	.short	(.L_29 - .L_28)


	//   ....[0]....
.L_28:
        /*005c*/ 	.word	0xffffffff


	//   ....[1]....
        /*0060*/ 	.word	0xffffffff


	//   ....[2]....
        /*0064*/ 	.word	0xffffffff


	//   ....[3]....
        /*0068*/ 	.word	0xffffffff


	//   ....[4]....
        /*006c*/ 	.word	0xffffffff


	//   ....[5]....
        /*0070*/ 	.word	0xffffffff


	//   ....[6]....
        /*0074*/ 	.word	0xffffffff


	//----- nvinfo : EIATTR_COOP_GROUP_INSTR_OFFSETS
	.align		4
.L_29:
        /*0078*/ 	.byte	0x04, 0x28
        /*007a*/ 	.short	(.L_31 - .L_30)


	//   ....[0]....
.L_30:
        /*007c*/ 	.word	0x00000060


	//   ....[1]....
        /*0080*/ 	.word	0x00000080


	//   ....[2]....
        /*0084*/ 	.word	0x00000180


	//   ....[3]....
        /*0088*/ 	.word	0x000003b0


	//   ....[4]....
        /*008c*/ 	.word	0x000003f0


	//   ....[5]....
        /*0090*/ 	.word	0x00000720


	//   ....[6]....
        /*0094*/ 	.word	0x00000980


	//----- nvinfo : EIATTR_REG_RECONFIG
	.align		4
.L_31:
        /*0098*/ 	.byte	0x01, 0x54
	.zero		2


	//----- nvinfo : EIATTR_SYSCALL_OFFSETS
	.align		4
        /*009c*/ 	.byte	0x04, 0x46
        /*009e*/ 	.short	(.L_33 - .L_32)


	//   ....[0]....
.L_32:
        /*00a0*/ 	.word	0x000018e0


	//----- nvinfo : EIATTR_MBARRIER_INSTR_OFFSETS
	.align		4
.L_33:
        /*00a4*/ 	.byte	0x04, 0x39
        /*00a6*/ 	.short	(.L_35 - .L_34)


	//   ....[0]....
.L_34:
        /*00a8*/ 	.word	0x00000300
        /*00ac*/ 	.word	0x000000ff
        /*00b0*/ 	.word	0x00000000
        /*00b4*/ 	.short	0x0100
        /*00b6*/ 	.byte	0x07
	.zero		1


	//   ....[1]....
        /*00b8*/ 	.word	0x00000310
        /*00bc*/ 	.word	0x000000ff
        /*00c0*/ 	.word	0x00000020
        /*00c4*/ 	.short	0x0100
        /*00c6*/ 	.byte	0x07
	.zero		1


	//   ....[2]....
        /*00c8*/ 	.word	0x00000320
        /*00cc*/ 	.word	0x000000ff
        /*00d0*/ 	.word	0x00000008
        /*00d4*/ 	.short	0x0100
        /*00d6*/ 	.byte	0x07
	.zero		1


	//   ....[3]....
        /*00d8*/ 	.word	0x00000330
        /*00dc*/ 	.word	0x000000ff
        /*00e0*/ 	.word	0x00000028
        /*00e4*/ 	.short	0x0100
        /*00e6*/ 	.byte	0x07
	.zero		1


	//   ....[4]....
        /*00e8*/ 	.word	0x00000340
        /*00ec*/ 	.word	0x000000ff
        /*00f0*/ 	.word	0x00000010
        /*00f4*/ 	.short	0x0100
        /*00f6*/ 	.byte	0x07
	.zero		1


	//   ....[5]....
        /*00f8*/ 	.word	0x00000350
        /*00fc*/ 	.word	0x000000ff
        /*0100*/ 	.word	0x00000030
        /*0104*/ 	.short	0x0100
        /*0106*/ 	.byte	0x07
	.zero		1


	//   ....[6]....
        /*0108*/ 	.word	0x00000360
        /*010c*/ 	.word	0x000000ff
        /*0110*/ 	.word	0x00000018
        /*0114*/ 	.short	0x0100
        /*0116*/ 	.byte	0x07
	.zero		1


	//   ....[7]....
        /*0118*/ 	.word	0x00000370
        /*011c*/ 	.word	0x000000ff
        /*0120*/ 	.word	0x00000038
        /*0124*/ 	.short	0x0100
        /*0126*/ 	.byte	0x07
	.zero		1


	//   ....[8]....
        /*0128*/ 	.word	0x00000840
        /*012c*/ 	.word	0x000000ff
        /*0130*/ 	.word	0x00000070
        /*0134*/ 	.short	0x0100
        /*0136*/ 	.byte	0x0c
	.zero		1


	//   ....[9]....
        /*0138*/ 	.word	0x000008a0
        /*013c*/ 	.word	0x000000ff
        /*0140*/ 	.word	0x00000078
        /*0144*/ 	.short	0x0100
        /*0146*/ 	.byte	0x0c
	.zero		1


	//   ....[10]....
        /*0148*/ 	.word	0x000008d0
        /*014c*/ 	.word	0x000000ff
        /*0150*/ 	.word	0x00000050
        /*0154*/ 	.short	0x0100
        /*0156*/ 	.byte	0x0d
	.zero		1


	//   ....[11]....
        /*0158*/ 	.word	0x00000910
        /*015c*/ 	.word	0x000000ff
        /*0160*/ 	.word	0x00000058
        /*0164*/ 	.short	0x0100
        /*0166*/ 	.byte	0x0d
	.zero		1


	//   ....[12]....
        /*0168*/ 	.word	0x00000920
        /*016c*/ 	.word	0x000000ff
        /*0170*/ 	.word	0x00000060
        /*0174*/ 	.short	0x0100
        /*0176*/ 	.byte	0x0d
	.zero		1


	//   ....[13]....
        /*0178*/ 	.word	0x00000930
        /*017c*/ 	.word	0x000000ff
        /*0180*/ 	.word	0x00000068
        /*0184*/ 	.short	0x0100
        /*0186*/ 	.byte	0x0d
	.zero		1


	//   ....[14]....
        /*0188*/ 	.word	0x000017c0
        /*018c*/ 	.word	0x0000009d
        /*0190*/ 	.word	0x00000000
        /*0194*/ 	.short	0x010a
        /*0196*/ 	.byte	0x2e
	.zero		1


	//   ....[15]....
        /*0198*/ 	.word	0x00001970
        /*019c*/ 	.word	0x00000003
        /*01a0*/ 	.word	0x00000000
        /*01a4*/ 	.short	0x010a
        /*01a6*/ 	.byte	0x3f
	.zero		1


	//   ....[16]....
        /*01a8*/ 	.word	0x000019d0
        /*01ac*/ 	.word	0x00000003
        /*01b0*/ 	.word	0x00000000
        /*01b4*/ 	.short	0x010a
        /*01b6*/ 	.byte	0x3f
	.zero		1


	//   ....[17]....
        /*01b8*/ 	.word	0x00001d60
        /*01bc*/ 	.word	0x000000ff
        /*01c0*/ 	.word	0x00000000
        /*01c4*/ 	.short	0x010a
        /*01c6*/ 	.byte	0x04
	.zero		1


	//   ....[18]....
        /*01c8*/ 	.word	0x00001da0
        /*01cc*/ 	.word	0x000000ff
        /*01d0*/ 	.word	0x00000000
        /*01d4*/ 	.short	0x010a
        /*01d6*/ 	.byte	0x04
	.zero		1


	//   ....[19]....
        /*01d8*/ 	.word	0x00002040
        /*01dc*/ 	.word	0x00000004
        /*01e0*/ 	.word	0x00000000
        /*01e4*/ 	.short	0x0101
        /*01e6*/ 	.byte	0x3f
	.zero		1


	//   ....[20]....
        /*01e8*/ 	.word	0x00002140
        /*01ec*/ 	.word	0x0000009e
        /*01f0*/ 	.word	0x00000000
        /*01f4*/ 	.short	0x0101
        /*01f6*/ 	.byte	0x2f
	.zero		1


	//   ....[21]....
        /*01f8*/ 	.word	0x00002230
        /*01fc*/ 	.word	0x00000000
        /*0200*/ 	.word	0x00000000
        /*0204*/ 	.short	0x0101
        /*0206*/ 	.byte	0x3f
	.zero		1


	//   ....[22]....
        /*0208*/ 	.word	0x000022f0
        /*020c*/ 	.word	0x0000009d
        /*0210*/ 	.word	0x00000010
        /*0214*/ 	.short	0x010a
        /*0216*/ 	.byte	0x2e
	.zero		1


	//   ....[23]....
        /*0218*/ 	.word	0x0000a0c0
        /*021c*/ 	.word	0x000000a0
        /*0220*/ 	.word	0x00000000
        /*0224*/ 	.short	0x0101
        /*0226*/ 	.byte	0x2f
	.zero		1


	//   ....[24]....
        /*0228*/ 	.word	0x0000abc0
        /*022c*/ 	.word	0x00000007
        /*0230*/ 	.word	0x00000020
        /*0234*/ 	.short	0x010a
        /*0236*/ 	.byte	0x3f
	.zero		1


	//   ....[25]....
        /*0238*/ 	.word	0x0000afa0
        /*023c*/ 	.word	0x00000002
        /*0240*/ 	.word	0x00000078
        /*0244*/ 	.short	0x0101
        /*0246*/ 	.byte	0x3f
	.zero		1


	//   ....[26]....
        /*0248*/ 	.word	0x0000b720
        /*024c*/ 	.word	0x00000005
        /*0250*/ 	.word	0x00000000
        /*0254*/ 	.short	0x010a
        /*0256*/ 	.byte	0x3f
	.zero		1


	//   ....[27]....
        /*0258*/ 	.word	0x0000b7a0
        /*025c*/ 	.word	0x00000007
        /*0260*/ 	.word	0x00000000
        /*0264*/ 	.short	0x010a
        /*0266*/ 	.byte	0x3f
	.zero		1


	//   ....[28]....
        /*0268*/ 	.word	0x0000b830
        /*026c*/ 	.word	0x00000006
        /*0270*/ 	.word	0x00000000
        /*0274*/ 	.short	0x010a
        /*0276*/ 	.byte	0x3f
	.zero		1


	//   ....[29]....
        /*0278*/ 	.word	0x0000b8c0
        /*027c*/ 	.word	0x00000003
        /*0280*/ 	.word	0x00000000
        /*0284*/ 	.short	0x010a
        /*0286*/ 	.byte	0x3f
	.zero		1


	//   ....[30]....
        /*0288*/ 	.word	0x0000b920
        /*028c*/ 	.word	0x0000009f
        /*0290*/ 	.word	0x00000000
        /*0294*/ 	.short	0x010a
        /*0296*/ 	.byte	0x3f
	.zero		1


	//   ....[31]....
        /*0298*/ 	.word	0x0000b970
        /*029c*/ 	.word	0x00000003
        /*02a0*/ 	.word	0x00000000
        /*02a4*/ 	.short	0x010a
        /*02a6*/ 	.byte	0x3f
	.zero		1


	//   ....[32]....
        /*02a8*/ 	.word	0x0000b9d0
        /*02ac*/ 	.word	0x00000005
        /*02b0*/ 	.word	0x00000000
        /*02b4*/ 	.short	0x010a
        /*02b6*/ 	.byte	0x3f
	.zero		1


	//   ....[33]....
        /*02b8*/ 	.word	0x0000ba20
        /*02bc*/ 	.word	0x0000009f
        /*02c0*/ 	.word	0x00000010
        /*02c4*/ 	.short	0x010a
        /*02c6*/ 	.byte	0x3f
	.zero		1


	//   ....[34]....
        /*02c8*/ 	.word	0x0000baf0
        /*02cc*/ 	.word	0x00000007
        /*02d0*/ 	.word	0x00000020
        /*02d4*/ 	.short	0x010a
        /*02d6*/ 	.byte	0x3f
	.zero		1


	//   ....[35]....
        /*02d8*/ 	.word	0x0000bbc0
        /*02dc*/ 	.word	0x00000005
        /*02e0*/ 	.word	0x00000000
        /*02e4*/ 	.short	0x010a
        /*02e6*/ 	.byte	0x3f
	.zero		1


	//   ....[36]....
        /*02e8*/ 	.word	0x0000bc10
        /*02ec*/ 	.word	0x00000007
        /*02f0*/ 	.word	0x00000000
        /*02f4*/ 	.short	0x010a
        /*02f6*/ 	.byte	0x3f
	.zero		1


	//   ....[37]....
        /*02f8*/ 	.word	0x0000bc60
        /*02fc*/ 	.word	0x00000006
        /*0300*/ 	.word	0x00000000
        /*0304*/ 	.short	0x010a
        /*0306*/ 	.byte	0x3f
	.zero		1


	//----- nvinfo : EIATTR_NUM_MBARRIERS
	.align		4
.L_35:
        /*0308*/ 	.byte	0x03, 0x38
        /*030a*/ 	.short	0x000e


	//----- nvinfo : EIATTR_EXIT_INSTR_OFFSETS
	.align		4
        /*030c*/ 	.byte	0x04, 0x1c
        /*030e*/ 	.short	(.L_37 - .L_36)


	//   ....[0]....
.L_36:
        /*0310*/ 	.word	0x00001490


	//   ....[1]....
        /*0314*/ 	.word	0x000014f0


	//   ....[2]....
        /*0318*/ 	.word	0x0000a7d0


	//   ....[3]....
        /*031c*/ 	.word	0x0000a800


	//   ....[4]....
        /*0320*/ 	.word	0x0000b910


	//----- nvinfo : EIATTR_MAX_THREADS
	.align		4
.L_37:
        /*0324*/ 	.byte	0x04, 0x05
        /*0326*/ 	.short	(.L_39 - .L_38)
.L_38:
        /*0328*/ 	.word	0x00000180
        /*032c*/ 	.word	0x00000001
        /*0330*/ 	.word	0x00000001


	//----- nvinfo : EIATTR_CRS_STACK_SIZE
	.align		4
.L_39:
        /*0334*/ 	.byte	0x04, 0x1e
        /*0336*/ 	.short	(.L_41 - .L_40)
.L_40:
        /*0338*/ 	.word	0x00000000


	//----- nvinfo : EIATTR_CBANK_PARAM_SIZE
	.align		4
.L_41:
        /*033c*/ 	.byte	0x03, 0x19
        /*033e*/ 	.short	0x0470


	//----- nvinfo : EIATTR_PARAM_CBANK
	.align		4
        /*0340*/ 	.byte	0x04, 0x0a
        /*0342*/ 	.short	(.L_43 - .L_42)
	.align		4
.L_42:
        /*0344*/ 	.word	index@(.nv.constant0._ZN7cutlass13device_kernelINS_4gemm6kernel13GemmUniversalIN4cute5tupleIJiiiiEEENS1_10collective13CollectiveMmaINS1_34MainloopSm90TmaGmmaWarpSpecializedILi4ENS5_IJNS4_1CILi2EEESB_NSA_ILi1EEEEEENS1_32KernelTmaWarpSpecializedPingpongEEENS5_IJNSA_ILi64EEENSA_ILi256EEENSA_ILi32EEEEEENS_10tfloat32_tENS5_IJlSC_lEEESK_SL_NS4_8TiledMMAINS4_8MMA_AtomIJNS4_4SM904GMMA30MMA_64x256x8_F32TF32TF32_SS_TNILNSP_7ScaleInE1ELSR_1EEEEEENS4_6LayoutINS5_IJSC_SC_SC_EEENS5_IJNSA_ILi0EEESW_SW_EEEEENS5_IJNS4_10UnderscoreESZ_SZ_EEEEENS4_23SM90_TMA_LOAD_MULTICASTENS4_14ComposedLayoutINS4_7SwizzleILi3ELi4ELi3EEENS4_18smem_ptr_flag_bitsILi32EEENSU_INS5_IJNSA_ILi8EEESI_EEENS5_IJSI_SC_EEEEEEEvNS4_8identityES12_S1C_vS1D_EENS_8epilogue10collective6detail29Sm90TmaWarpSpecializedAdapterINS1G_15DefaultEpilogueISK_SL_SL_NS1F_6thread17LinearCombinationISK_Li1EffLNS1K_9ScaleType4KindE0ELNS_15FloatRoundStyleE2ESK_EENS1_15EpilogueDefaultEEEEEvvEEEEvNT_6ParamsE)
        /*0348*/ 	.short	0x0210
        /*034a*/ 	.short	0x0470


	//----- nvinfo : EIATTR_SW_WAR
	.align		4
.L_43:
        /*034c*/ 	.byte	0x04, 0x36
        /*034e*/ 	.short	(.L_45 - .L_44)
.L_44:
        /*0350*/ 	.word	0x00000008
.L_45:


//--------------------- .nv.callgraph             --------------------------
	.section	.nv.callgraph,"",@"SHT_CUDA_CALLGRAPH"
	.align	4
	.sectionentsize	8
	.align		4
        /*0000*/ 	.word	0x00000000
	.align		4
        /*0004*/ 	.word	0xffffffff
	.align		4
        /*0008*/ 	.word	index@(_ZN7cutlass13device_kernelINS_4gemm6kernel13GemmUniversalIN4cute5tupleIJiiiiEEENS1_10collective13CollectiveMmaINS1_34MainloopSm90TmaGmmaWarpSpecializedILi4ENS5_IJNS4_1CILi2EEESB_NSA_ILi1EEEEEENS1_32KernelTmaWarpSpecializedPingpongEEENS5_IJNSA_ILi64EEENSA_ILi256EEENSA_ILi32EEEEEENS_10tfloat32_tENS5_IJlSC_lEEESK_SL_NS4_8TiledMMAINS4_8MMA_AtomIJNS4_4SM904GMMA30MMA_64x256x8_F32TF32TF32_SS_TNILNSP_7ScaleInE1ELSR_1EEEEEENS4_6LayoutINS5_IJSC_SC_SC_EEENS5_IJNSA_ILi0EEESW_SW_EEEEENS5_IJNS4_10UnderscoreESZ_SZ_EEEEENS4_23SM90_TMA_LOAD_MULTICASTENS4_14ComposedLayoutINS4_7SwizzleILi3ELi4ELi3EEENS4_18smem_ptr_flag_bitsILi32EEENSU_INS5_IJNSA_ILi8EEESI_EEENS5_IJSI_SC_EEEEEEEvNS4_8identityES12_S1C_vS1D_EENS_8epilogue10collective6detail29Sm90TmaWarpSpecializedAdapterINS1G_15DefaultEpilogueISK_SL_SL_NS1F_6thread17LinearCombinationISK_Li1EffLNS1K_9ScaleType4KindE0ELNS_15FloatRoundStyleE2ESK_EENS1_15EpilogueDefaultEEEEEvvEEEEvNT_6ParamsE)
	.align		4
        /*000c*/ 	.word	index@(__assertfail)
	.align		4
        /*0010*/ 	.word	0x00000000
	.align		4
        /*0014*/ 	.word	0xfffffffe
	.align		4
        /*0018*/ 	.word	0x00000000
	.align		4
        /*001c*/ 	.word	0xfffffffd
	.align		4
        /*0020*/ 	.word	0x00000000
	.align		4
        /*0024*/ 	.word	0xfffffffc


//--------------------- .nv.constant4             --------------------------
	.section	.nv.constant4,"a",@progbits
	.align	8
	.align		8
.nv.constant4:
        /*0000*/ 	.dword	__assertfail
	.align		8
        /*0008*/ 	.dword	__unnamed_1
	.align		8
        /*0010*/ 	.dword	_ZN39_INTERNAL_9293580e_4_k_cu_42d8ef1c_66904cuda3std3__45__cpo5beginE
	.align		8
        /*0018*/ 	.dword	_ZN39_INTERNAL_9293580e_4_k_cu_42d8ef1c_66904cuda3std3__45__cpo3endE
	.align		8
        /*0020*/ 	.dword	_ZN39_INTERNAL_9293580e_4_k_cu_42d8ef1c_66904cuda3std3__45__cpo6cbeginE
	.align		8
        /*0028*/ 	.dword	_ZN39_INTERNAL_9293580e_4_k_cu_42d8ef1c_66904cuda3std3__45__cpo4cendE
	.align		8
        /*0030*/ 	.dword	_ZN39_INTERNAL_9293580e_4_k_cu_42d8ef1c_66904cuda3std3__441_GLOBAL__N__9293580e_4_k_cu_42d8ef1c_66906ignoreE
	.align		8
        /*0038*/ 	.dword	_ZN39_INTERNAL_9293580e_4_k_cu_42d8ef1c_66904cuda3std3__419piecewise_constructE
	.align		8
        /*0040*/ 	.dword	_ZN39_INTERNAL_9293580e_4_k_cu_42d8ef1c_66904cuda3std3__48in_placeE
	.align		8
        /*0048*/ 	.dword	_ZN39_INTERNAL_9293580e_4_k_cu_42d8ef1c_66904cuda3std6ranges3__45__cpo4swapE
	.align		8
        /*0050*/ 	.dword	_ZN39_INTERNAL_9293580e_4_k_cu_42d8ef1c_66904cuda3std6ranges3__45__cpo9iter_moveE
	.align		8
        /*0058*/ 	.dword	_ZN39_INTERNAL_9293580e_4_k_cu_42d8ef1c_66904cute7productE
	.align		8
        /*0060*/ 	.dword	_ZN39_INTERNAL_9293580e_4_k_cu_42d8ef1c_66904cute1_E
	.align		8
        /*0068*/ 	.dword	$str$22
	.align		8
        /*0070*/ 	.dword	$str$23


//--------------------- .text._ZN7cutlass13device_kernelINS_4gemm6kernel13GemmUniversalIN4cute5tupleIJiiiiEEENS1_10collective13CollectiveMmaINS1_34MainloopSm90TmaGmmaWarpSpecializedILi4ENS5_IJNS4_1CILi2EEESB_NSA_ILi1EEEEEENS1_32KernelTmaWarpSpecializedPingpongEEENS5_IJNSA_ILi64EEENSA_ILi256EEENSA_ILi32EEEEEENS_10tfloat32_tENS5_IJlSC_lEEESK_SL_NS4_8TiledMMAINS4_8MMA_AtomIJNS4_4SM904GMMA30MMA_64x256x8_F32TF32TF32_SS_TNILNSP_7ScaleInE1ELSR_1EEEEEENS4_6LayoutINS5_IJSC_SC_SC_EEENS5_IJNSA_ILi0EEESW_SW_EEEEENS5_IJNS4_10UnderscoreESZ_SZ_EEEEENS4_23SM90_TMA_LOAD_MULTICASTENS4_14ComposedLayoutINS4_7SwizzleILi3ELi4ELi3EEENS4_18smem_ptr_flag_bitsILi32EEENSU_INS5_IJNSA_ILi8EEESI_EEENS5_IJSI_SC_EEEEEEEvNS4_8identityES12_S1C_vS1D_EENS_8epilogue10collective6detail29Sm90TmaWarpSpecializedAdapterINS1G_15DefaultEpilogueISK_SL_SL_NS1F_6thread17LinearCombinationISK_Li1EffLNS1K_9ScaleType4KindE0ELNS_15FloatRoundStyleE2ESK_EENS1_15EpilogueDefaultEEEEEvvEEEEvNT_6ParamsE --------------------------
	.section	.text._ZN7cutlass13device_kernelINS_4gemm6kernel13GemmUniversalIN4cute5tupleIJiiiiEEENS1_10collective13CollectiveMmaINS1_34MainloopSm90TmaGmmaWarpSpecializedILi4ENS5_IJNS4_1CILi2EEESB_NSA_ILi1EEEEEENS1_32KernelTmaWarpSpecializedPingpongEEENS5_IJNSA_ILi64EEENSA_ILi256EEENSA_ILi32EEEEEENS_10tfloat32_tENS5_IJlSC_lEEESK_SL_NS4_8TiledMMAINS4_8MMA_AtomIJNS4_4SM904GMMA30MMA_64x256x8_F32TF32TF32_SS_TNILNSP_7ScaleInE1ELSR_1EEEEEENS4_6LayoutINS5_IJSC_SC_SC_EEENS5_IJNSA_ILi0EEESW_SW_EEEEENS5_IJNS4_10UnderscoreESZ_SZ_EEEEENS4_23SM90_TMA_LOAD_MULTICASTENS4_14ComposedLayoutINS4_7SwizzleILi3ELi4ELi3EEENS4_18smem_ptr_flag_bitsILi32EEENSU_INS5_IJNSA_ILi8EEESI_EEENS5_IJSI_SC_EEEEEEEvNS4_8identityES12_S1C_vS1D_EENS_8epilogue10collective6detail29Sm90TmaWarpSpecializedAdapterINS1G_15DefaultEpilogueISK_SL_SL_NS1F_6thread17LinearCombinationISK_Li1EffLNS1K_9ScaleType4KindE0ELNS_15FloatRoundStyleE2ESK_EENS1_15EpilogueDefaultEEEEEvvEEEEvNT_6ParamsE,"ax",@progbits
	.align	128
.text._ZN7cutlass13device_kernelINS_4gemm6kernel13GemmUniversalIN4cute5tupleIJiiiiEEENS1_10collective13CollectiveMmaINS1_34MainloopSm90TmaGmmaWarpSpecializedILi4ENS5_IJNS4_1CILi2EEESB_NSA_ILi1EEEEEENS1_32KernelTmaWarpSpecializedPingpongEEENS5_IJNSA_ILi64EEENSA_ILi256EEENSA_ILi32EEEEEENS_10tfloat32_tENS5_IJlSC_lEEESK_SL_NS4_8TiledMMAINS4_8MMA_AtomIJNS4_4SM904GMMA30MMA_64x256x8_F32TF32TF32_SS_TNILNSP_7ScaleInE1ELSR_1EEEEEENS4_6LayoutINS5_IJSC_SC_SC_EEENS5_IJNSA_ILi0EEESW_SW_EEEEENS5_IJNS4_10UnderscoreESZ_SZ_EEEEENS4_23SM90_TMA_LOAD_MULTICASTENS4_14ComposedLayoutINS4_7SwizzleILi3ELi4ELi3EEENS4_18smem_ptr_flag_bitsILi32EEENSU_INS5_IJNSA_ILi8EEESI_EEENS5_IJSI_SC_EEEEEEEvNS4_8identityES12_S1C_vS1D_EENS_8epilogue10collective6detail29Sm90TmaWarpSpecializedAdapterINS1G_15DefaultEpilogueISK_SL_SL_NS1F_6thread17LinearCombinationISK_Li1EffLNS1K_9ScaleType4KindE0ELNS_15FloatRoundStyleE2ESK_EENS1_15EpilogueDefaultEEEEEvvEEEEvNT_6ParamsE:
        .type           _ZN7cutlass13device_kernelINS_4gemm6kernel13GemmUniversalIN4cute5tupleIJiiiiEEENS1_10collective13CollectiveMmaINS1_34MainloopSm90TmaGmmaWarpSpecializedILi4ENS5_IJNS4_1CILi2EEESB_NSA_ILi1EEEEEENS1_32KernelTmaWarpSpecializedPingpongEEENS5_IJNSA_ILi64EEENSA_ILi256EEENSA_ILi32EEEEEENS_10tfloat32_tENS5_IJlSC_lEEESK_SL_NS4_8TiledMMAINS4_8MMA_AtomIJNS4_4SM904GMMA30MMA_64x256x8_F32TF32TF32_SS_TNILNSP_7ScaleInE1ELSR_1EEEEEENS4_6LayoutINS5_IJSC_SC_SC_EEENS5_IJNSA_ILi0EEESW_SW_EEEEENS5_IJNS4_10UnderscoreESZ_SZ_EEEEENS4_23SM90_TMA_LOAD_MULTICASTENS4_14ComposedLayoutINS4_7SwizzleILi3ELi4ELi3EEENS4_18smem_ptr_flag_bitsILi32EEENSU_INS5_IJNSA_ILi8EEESI_EEENS5_IJSI_SC_EEEEEEEvNS4_8identityES12_S1C_vS1D_EENS_8epilogue10collective6detail29Sm90TmaWarpSpecializedAdapterINS1G_15DefaultEpilogueISK_SL_SL_NS1F_6thread17LinearCombinationISK_Li1EffLNS1K_9ScaleType4KindE0ELNS_15FloatRoundStyleE2ESK_EENS1_15EpilogueDefaultEEEEEvvEEEEvNT_6ParamsE,@function
        .size           _ZN7cutlass13device_kernelINS_4gemm6kernel13GemmUniversalIN4cute5tupleIJiiiiEEENS1_10collective13CollectiveMmaINS1_34MainloopSm90TmaGmmaWarpSpecializedILi4ENS5_IJNS4_1CILi2EEESB_NSA_ILi1EEEEEENS1_32KernelTmaWarpSpecializedPingpongEEENS5_IJNSA_ILi64EEENSA_ILi256EEENSA_ILi32EEEEEENS_10tfloat32_tENS5_IJlSC_lEEESK_SL_NS4_8TiledMMAINS4_8MMA_AtomIJNS4_4SM904GMMA30MMA_64x256x8_F32TF32TF32_SS_TNILNSP_7ScaleInE1ELSR_1EEEEEENS4_6LayoutINS5_IJSC_SC_SC_EEENS5_IJNSA_ILi0EEESW_SW_EEEEENS5_IJNS4_10UnderscoreESZ_SZ_EEEEENS4_23SM90_TMA_LOAD_MULTICASTENS4_14ComposedLayoutINS4_7SwizzleILi3ELi4ELi3EEENS4_18smem_ptr_flag_bitsILi32EEENSU_INS5_IJNSA_ILi8EEESI_EEENS5_IJSI_SC_EEEEEEEvNS4_8identityES12_S1C_vS1D_EENS_8epilogue10collective6detail29Sm90TmaWarpSpecializedAdapterINS1G_15DefaultEpilogueISK_SL_SL_NS1F_6thread17LinearCombinationISK_Li1EffLNS1K_9ScaleType4KindE0ELNS_15FloatRoundStyleE2ESK_EENS1_15EpilogueDefaultEEEEEvvEEEEvNT_6ParamsE,(.L_x_328 - _ZN7cutlass13device_kernelINS_4gemm6kernel13GemmUniversalIN4cute5tupleIJiiiiEEENS1_10collective13CollectiveMmaINS1_34MainloopSm90TmaGmmaWarpSpecializedILi4ENS5_IJNS4_1CILi2EEESB_NSA_ILi1EEEEEENS1_32KernelTmaWarpSpecializedPingpongEEENS5_IJNSA_ILi64EEENSA_ILi256EEENSA_ILi32EEEEEENS_10tfloat32_tENS5_IJlSC_lEEESK_SL_NS4_8TiledMMAINS4_8MMA_AtomIJNS4_4SM904GMMA30MMA_64x256x8_F32TF32TF32_SS_TNILNSP_7ScaleInE1ELSR_1EEEEEENS4_6LayoutINS5_IJSC_SC_SC_EEENS5_IJNSA_ILi0EEESW_SW_EEEEENS5_IJNS4_10UnderscoreESZ_SZ_EEEEENS4_23SM90_TMA_LOAD_MULTICASTENS4_14ComposedLayoutINS4_7SwizzleILi3ELi4ELi3EEENS4_18smem_ptr_flag_bitsILi32EEENSU_INS5_IJNSA_ILi8EEESI_EEENS5_IJSI_SC_EEEEEEEvNS4_8identityES12_S1C_vS1D_EENS_8epilogue10collective6detail29Sm90TmaWarpSpecializedAdapterINS1G_15DefaultEpilogueISK_SL_SL_NS1F_6thread17LinearCombinationISK_Li1EffLNS1K_9ScaleType4KindE0ELNS_15FloatRoundStyleE2ESK_EENS1_15EpilogueDefaultEEEEEvvEEEEvNT_6ParamsE)
        .other          _ZN7cutlass13device_kernelINS_4gemm6kernel13GemmUniversalIN4cute5tupleIJiiiiEEENS1_10collective13CollectiveMmaINS1_34MainloopSm90TmaGmmaWarpSpecializedILi4ENS5_IJNS4_1CILi2EEESB_NSA_ILi1EEEEEENS1_32KernelTmaWarpSpecializedPingpongEEENS5_IJNSA_ILi64EEENSA_ILi256EEENSA_ILi32EEEEEENS_10tfloat32_tENS5_IJlSC_lEEESK_SL_NS4_8TiledMMAINS4_8MMA_AtomIJNS4_4SM904GMMA30MMA_64x256x8_F32TF32TF32_SS_TNILNSP_7ScaleInE1ELSR_1EEEEEENS4_6LayoutINS5_IJSC_SC_SC_EEENS5_IJNSA_ILi0EEESW_SW_EEEEENS5_IJNS4_10UnderscoreESZ_SZ_EEEEENS4_23SM90_TMA_LOAD_MULTICASTENS4_14ComposedLayoutINS4_7SwizzleILi3ELi4ELi3EEENS4_18smem_ptr_flag_bitsILi32EEENSU_INS5_IJNSA_ILi8EEESI_EEENS5_IJSI_SC_EEEEEEEvNS4_8identityES12_S1C_vS1D_EENS_8epilogue10collective6detail29Sm90TmaWarpSpecializedAdapterINS1G_15DefaultEpilogueISK_SL_SL_NS1F_6thread17LinearCombinationISK_Li1EffLNS1K_9ScaleType4KindE0ELNS_15FloatRoundStyleE2ESK_EENS1_15EpilogueDefaultEEEEEvvEEEEvNT_6ParamsE,@"STO_CUDA_ENTRY STV_DEFAULT"
_ZN7cutlass13device_kernelINS_4gemm6kernel13GemmUniversalIN4cute5tupleIJiiiiEEENS1_10collective13CollectiveMmaINS1_34MainloopSm90TmaGmmaWarpSpecializedILi4ENS5_IJNS4_1CILi2EEESB_NSA_ILi1EEEEEENS1_32KernelTmaWarpSpecializedPingpongEEENS5_IJNSA_ILi64EEENSA_ILi256EEENSA_ILi32EEEEEENS_10tfloat32_tENS5_IJlSC_lEEESK_SL_NS4_8TiledMMAINS4_8MMA_AtomIJNS4_4SM904GMMA30MMA_64x256x8_F32TF32TF32_SS_TNILNSP_7ScaleInE1ELSR_1EEEEEENS4_6LayoutINS5_IJSC_SC_SC_EEENS5_IJNSA_ILi0EEESW_SW_EEEEENS5_IJNS4_10UnderscoreESZ_SZ_EEEEENS4_23SM90_TMA_LOAD_MULTICASTENS4_14ComposedLayoutINS4_7SwizzleILi3ELi4ELi3EEENS4_18smem_ptr_flag_bitsILi32EEENSU_INS5_IJNSA_ILi8EEESI_EEENS5_IJSI_SC_EEEEEEEvNS4_8identityES12_S1C_vS1D_EENS_8epilogue10collective6detail29Sm90TmaWarpSpecializedAdapterINS1G_15DefaultEpilogueISK_SL_SL_NS1F_6thread17LinearCombinationISK_Li1EffLNS1K_9ScaleType4KindE0ELNS_15FloatRoundStyleE2ESK_EENS1_15EpilogueDefaultEEEEEvvEEEEvNT_6ParamsE:
[----:B------:R-:W0:Y:S01]  /*0000*/  LDC R1, c[0x0][0x28] ;  /* 0x00000a00ff017b82 */ /* 0x000e220000000800 */
[----:B------:R-:W1:Y:S01]  /*0010*/  S2R R0, SR_TID.X ;  /* 0x0000000000007919 */ /* 0x000e620000002100 */
[----:B------:R-:W-:Y:S01]  /*0020*/  ELECT P0, URZ, PT ;  /* 0x00000000003f782f */ /* 0x000fe20003800000 */
[----:B------:R-:W-:Y:S01]  /*0030*/  BSSY B0, `(.L_x_0) ;  /* 0x0000014000007945 */ /* 0x000fe20003800000 */
[--C-:B-1----:R-:W-:Y:S02]  /*0040*/  SHF.R.U32.HI R2, RZ, 0x5, R0.reuse ;  /* 0x00000005ff027819 */ /* 0x102fe40000011600 */
[----:B------:R-:W-:-:S03]  /*0050*/  SHF.R.U32.HI R4, RZ, 0x7, R0 ;  /* 0x00000007ff047819 */ /* 0x000fc60000011600 */
[----:B------:R-:W1:Y:S02]  /*0060*/  SHFL.IDX PT, R3, R2, RZ, 0x1f ;  /* 0x00001fff02037589 */ /* 0x000e6400000e0000 */
[----:B-1----:R-:W-:Y:S02]  /*0070*/  R2UR UR6, R3 ;  /* 0x00000000030672ca */ /* 0x002fe400000e0000 */
[----:B------:R1:W2:Y:S11]  /*0080*/  SHFL.IDX PT, R3, R4, RZ, 0x1f ;  /* 0x00001fff04037589 */ /* 0x0002b600000e0000 */
[----:B------:R-:W-:-:S02]  /*0090*/  USHF.R.S32.HI UR4, URZ, 0x1f, UR6 ;  /* 0x0000001f3f047899 */ /* 0x000fc40008011406 */
[----:B------:R-:W-:Y:S02]  /*00a0*/  ISETP.NE.OR P0, PT, RZ, UR6, !P0 ;  /* 0x00000006ff007c0c */ /* 0x000fe4000c705670 */
[----:B------:R-:W-:-:S04]  /*00b0*/  ULEA.HI UR4, UR4, UR6, URZ, 0x2 ;  /* 0x0000000604047291 */ /* 0x000fc8000f8f103f */
[----:B------:R-:W-:-:S04]  /*00c0*/  ULOP3.LUT UR4, UR4, 0xfffffffc, URZ, 0xc0, !UPT ;  /* 0xfffffffc04047892 */ /* 0x000fc8000f8ec03f */
[----:B------:R-:W-:-:S03]  /*00d0*/  UIADD3 UR6, UR6, -UR4, URZ ;  /* 0x8000000406067290 */ /* 0x000fc6000fffe03f */
[----:B012---:R-:W-:Y:S09]  /*00e0*/  @P0 BRA `(.L_x_1) ;  /* 0x0000000000200947 */ /* 0x007ff20003800000 */
[----:B------:R-:W-:Y:S02]  /*00f0*/  ULDC.64 UR4, c[0x0][0x198] ;  /* 0x0000660000047ab9 */ /* 0x000fe40000000a00 */
[----:B------:R-:W-:Y:S02]  /*0100*/  UIADD3 UR8, UP0, UR4, 0xf0, URZ ;  /* 0x000000f004087890 */ /* 0x000fe4000ff1e03f */
[----:B------:R-:W-:Y:S02]  /*0110*/  UIADD3 UR4, UP1, UR4, 0x1f0, URZ ;  /* 0x000001f004047890 */ /* 0x000fe4000ff3e03f */
[----:B------:R-:W-:Y:S02]  /*0120*/  UIADD3.X UR9, URZ, UR5, URZ, UP0, !UPT ;  /* 0x000000053f097290 */ /* 0x000fe400087fe43f */
[----:B------:R-:W-:-:S07]  /*0130*/  UIADD3.X UR5, URZ, UR5, URZ, UP1, !UPT ;  /* 0x000000053f057290 */ /* 0x000fce0008ffe43f */
[----:B------:R0:W-:Y:S02]  /*0140*/  UTMACCTL.PF [UR8] ;  /* 0x00000000080079b9 */ /* 0x0001e40008040000 */
[----:B------:R0:W-:Y:S02]  /*0150*/  UTMACCTL.PF [UR4] ;  /* 0x00000000040079b9 */ /* 0x0001e40008040000 */
[----:B0-----:R-:W-:Y:S01]  /*0160*/  NOP ;  /* 0x0000000000007918 */ /* 0x001fe20000000000 */
.L_x_1:
[----:B------:R-:W-:Y:S05]  /*0170*/  BSYNC B0 ;  /* 0x0000000000007941 */ /* 0x000fea0003800000 */
.L_x_0:
[----:B------:R-:W0:Y:S01]  /*0180*/  SHFL.IDX PT, R5, R2, RZ, 0x1f ;  /* 0x00001fff02057589 */ /* 0x000e2200000e0000 */
[----:B------:R-:W-:Y:S01]  /*0190*/  R2UR UR19, R3 ;  /* 0x00000000031372ca */ /* 0x000fe200000e0000 */
[----:B------:R-:W-:-:S04]  /*01a0*/  UISETP.NE.AND UP0, UPT, UR6, 0x3, UPT ;  /* 0x000000030600788c */ /* 0x000fc8000bf05270 */
[----:B------:R-:W-:-:S08]  /*01b0*/  UISETP.EQ.OR UP0, UPT, UR6, URZ, !UP0 ;  /* 0x0000003f0600728c */ /* 0x000fd0000c702670 */
[----:B------:R-:W-:Y:S02]  /*01c0*/  UIADD3 UR14, UR19, -0x1, URZ ;  /* 0xffffffff130e7890 */ /* 0x000fe4000fffe03f */
[----:B------:R-:W-:Y:S02]  /*01d0*/  UISETP.EQ.AND UP0, UPT, UR19, URZ, UP0 ;  /* 0x0000003f1300728c */ /* 0x000fe40008702270 */
[----:B------:R-:W-:Y:S02]  /*01e0*/  UISETP.GE.U32.AND UP1, UPT, UR14, 0x2, UPT ;  /* 0x000000020e00788c */ /* 0x000fe4000bf26070 */
[----:B------:R-:W-:Y:S01]  /*01f0*/  USEL UR41, URZ, 0x1, !UP0 ;  /* 0x000000013f297887 */ /* 0x000fe2000c000000 */
[----:B0-----:R-:W-:-:S03]  /*0200*/  ISETP.NE.AND P0, PT, R5, RZ, PT ;  /* 0x000000ff0500720c */ /* 0x001fc60003f05270 */
[----:B------:R-:W-:-:S10]  /*0210*/  USEL UR41, UR41, 0x2, UP1 ;  /* 0x0000000229297887 */ /* 0x000fd40008800000 */
[----:B------:R-:W-:Y:S05]  /*0220*/  @P0 BRA `(.L_x_2) ;  /* 0x0000000000580947 */ /* 0x000fea0003800000 */
[----:B------:R-:W0:Y:S01]  /*0230*/  S2UR UR7, SR_CgaCtaId ;  /* 0x00000000000779c3 */ /* 0x000e220000008800 */
[----:B------:R-:W-:Y:S01]  /*0240*/  UMOV UR4, 0x400 ;  /* 0x0000040000047882 */ /* 0x000fe20000000000 */
[----:B------:R-:W-:Y:S01]  /*0250*/  UMOV UR5, 0x1 ;  /* 0x0000000100057882 */ /* 0x000fe20000000000 */
[----:B------:R-:W-:Y:S01]  /*0260*/  UMOV UR8, 0x3 ;  /* 0x0000000300087882 */ /* 0x000fe20000000000 */
[----:B------:R-:W-:Y:S01]  /*0270*/  ELECT P0, URZ, PT ;  /* 0x00000000003f782f */ /* 0x000fe20003800000 */
[----:B------:R-:W-:-:S04]  /*0280*/  UIADD3 UR8, -UR8, 0x100000, URZ ;  /* 0x0010000008087890 */ /* 0x000fc8000fffe13f */
[----:B------:R-:W-:Y:S02]  /*0290*/  USHF.L.U32 UR9, UR8, 0xb, URZ ;  /* 0x0000000b08097899 */ /* 0x000fe4000800063f */
[----:B------:R-:W-:Y:S02]  /*02a0*/  USHF.L.U32 UR8, UR8, 0x1, URZ ;  /* 0x0000000108087899 */ /* 0x000fe4000800063f */
[----:B0-----:R-:W-:Y:S02]  /*02b0*/  ULEA UR7, UR7, UR4, 0x18 ;  /* 0x0000000407077291 */ /* 0x001fe4000f8ec03f */
[----:B------:R-:W-:-:S04]  /*02c0*/  UIADD3 UR4, -UR5, 0x100000, URZ ;  /* 0x0010000005047890 */ /* 0x000fc8000fffe13f */
[----:B------:R-:W-:Y:S02]  /*02d0*/  USHF.L.U32 UR5, UR4, 0xb, URZ ;  /* 0x0000000b04057899 */ /* 0x000fe4000800063f */
[----:B------:R-:W-:Y:S01]  /*02e0*/  USHF.L.U32 UR4, UR4, 0x1, URZ ;  /* 0x0000000104047899 */ /* 0x000fe2000800063f */
[----:B------:R-:W0:Y:S11]  /*02f0*/  FENCE.VIEW.ASYNC.S ;  /* 0x00000000000073c6 */ /* 0x000e360000000000 */
[----:B0-----:R0:W1:Y:S01]  /*0300*/  SYNCS.EXCH.64 URZ, [UR7], UR4 ;  /* 0x00000004073f75b2 */ /* 0x0010620008000100 */
[----:B------:R0:W2:Y:S01]  /*0310*/  SYNCS.EXCH.64 URZ, [UR7+0x20], UR8 ;  /* 0x00002008073f75b2 */ /* 0x0000a20008000100 */
[----:B------:R0:W3:Y:S01]  /*0320*/  SYNCS.EXCH.64 URZ, [UR7+0x8], UR4 ;  /* 0x00000804073f75b2 */ /* 0x0000e20008000100 */
[----:B------:R0:W4:Y:S01]  /*0330*/  SYNCS.EXCH.64 URZ, [UR7+0x28], UR8 ;  /* 0x00002808073f75b2 */ /* 0x0001220008000100 */
[----:B------:R0:W0:Y:S01]  /*0340*/  SYNCS.EXCH.64 URZ, [UR7+0x10], UR4 ;  /* 0x00001004073f75b2 */ /* 0x0000220008000100 */
[----:B------:R0:W0:Y:S01]  /*0350*/  SYNCS.EXCH.64 URZ, [UR7+0x30], UR8 ;  /* 0x00003008073f75b2 */ /* 0x0000220008000100 */
[----:B------:R0:W0:Y:S01]  /*0360*/  SYNCS.EXCH.64 URZ, [UR7+0x18], UR4 ;  /* 0x00001804073f75b2 */ /* 0x0000220008000100 */
[----:B------:R0:W0:Y:S01]  /*0370*/  SYNCS.EXCH.64 URZ, [UR7+0x38], UR8 ;  /* 0x00003808073f75b2 */ /* 0x0000220008000100 */
[----:B------:R-:W-:Y:S01]  /*0380*/  NOP ;  /* 0x0000000000007918 */ /* 0x000fe20000000000 */
.L_x_2:
[----:B------:R-:W5:Y:S01]  /*0390*/  S2UR UR15, SR_CTAID.X ;  /* 0x00000000000f79c3 */ /* 0x000f620000002500 */
[----:B------:R-:W-:Y:S01]  /*03a0*/  SHF.R.S32.HI R3, RZ, 0x1f, R0 ;  /* 0x0000001fff037819 */ /* 0x000fe20000011400 */
[----:B------:R-:W1:Y:S01]  /*03b0*/  SHFL.IDX PT, R8, R2, RZ, 0x1f ;  /* 0x00001fff02087589 */ /* 0x000e6200000e0000 */
[----:B0-----:R-:W-:Y:S01]  /*03c0*/  ULDC UR4, c[0x0][0x150] ;  /* 0x0000540000047ab9 */ /* 0x001fe20000000800 */
[----:B------:R-:W-:Y:S02]  /*03d0*/  ELECT P0, URZ, PT ;  /* 0x00000000003f782f */ /* 0x000fe40003800000 */
[----:B------:R-:W-:Y:S01]  /*03e0*/  LEA.HI R3, R3, R0, RZ, 0x7 ;  /* 0x0000000003037211 */ /* 0x000fe200078f38ff */
[----:B------:R0:W2:Y:S01]  /*03f0*/  SHFL.IDX PT, R9, R2, RZ, 0x1f ;  /* 0x00001fff02097589 */ /* 0x0000a200000e0000 */
[----:B------:R-:W-:Y:S01]  /*0400*/  ELECT P1, URZ, PT ;  /* 0x00000000003f782f */ /* 0x000fe20003820000 */
[----:B------:R-:W3:Y:S01]  /*0410*/  S2UR UR8, SR_CTAID.Y ;  /* 0x00000000000879c3 */ /* 0x000ee20000002600 */
[----:B------:R-:W-:Y:S01]  /*0420*/  LOP3.LUT R3, R3, 0xffffff80, RZ, 0xc0, !PT ;  /* 0xffffff8003037812 */ /* 0x000fe200078ec0ff */
[----:B------:R-:W-:Y:S01]  /*0430*/  ULDC UR7, c[0x0][0x144] ;  /* 0x0000510000077ab9 */ /* 0x000fe20000000800 */
[----:B------:R-:W-:Y:S01]  /*0440*/  UMOV UR18, 0x80 ;  /* 0x0000008000127882 */ /* 0x000fe20000000000 */
[----:B------:R-:W-:Y:S01]  /*0450*/  NOP ;  /* 0x0000000000007918 */ /* 0x000fe20000000000 */
[----:B------:R-:W-:Y:S01]  /*0460*/  NOP ;  /* 0x0000000000007918 */ /* 0x000fe20000000000 */
[----:B------:R-:W-:Y:S01]  /*0470*/  IMAD.IADD R3, R0, 0x1, -R3 ;  /* 0x0000000100037824 */ /* 0x000fe200078e0a03 */
[----:B0-----:R-:W-:Y:S01]  /*0480*/  SHF.R.S32.HI R2, RZ, 0x1f, R5 ;  /* 0x0000001fff027819 */ /* 0x001fe20000011405 */
[----:B------:R-:W-:Y:S01]  /*0490*/  ULDC UR17, c[0x0][0x148] ;  /* 0x0000520000117ab9 */ /* 0x000fe20000000800 */
[----:B------:R-:W-:Y:S01]  /*04a0*/  IMAD.MOV.U32 R152, RZ, RZ, 0x1 ;  /* 0x00000001ff987424 */ /* 0x000fe200078e00ff */
[----:B------:R-:W-:-:S02]  /*04b0*/  ISETP.NE.AND P2, PT, RZ, UR19, PT ;  /* 0x00000013ff007c0c */ /* 0x000fc4000bf45270 */
[----:B------:R-:W-:Y:S02]  /*04c0*/  SHF.R.S32.HI R6, RZ, 0x1f, R3 ;  /* 0x0000001fff067819 */ /* 0x000fe40000011403 */
[----:B------:R-:W-:Y:S02]  /*04d0*/  LEA.HI R2, R2, R5, RZ, 0x2 ;  /* 0x0000000502027211 */ /* 0x000fe400078f10ff */
[----:B-----5:R-:W-:Y:S02]  /*04e0*/  I2FP.F32.U32 R10, UR15 ;  /* 0x0000000f000a7c45 */ /* 0x020fe40008201000 */
[----:B------:R-:W-:Y:S02]  /*04f0*/  LEA.HI R7, R6, R3, RZ, 0x3 ;  /* 0x0000000306077211 */ /* 0x000fe400078f18ff */
[----:B-1----:R-:W-:Y:S01]  /*0500*/  ISETP.NE.OR P0, PT, R8, RZ, !P0 ;  /* 0x000000ff0800720c */ /* 0x002fe20004705670 */
[----:B------:R-:W-:Y:S01]  /*0510*/  FMUL R10, R10, UR4 ;  /* 0x000000040a0a7c20 */ /* 0x000fe20008400000 */
[--C-:B------:R-:W-:Y:S01]  /*0520*/  SHF.R.S32.HI R8, RZ, 0x3, R7.reuse ;  /* 0x00000003ff087819 */ /* 0x100fe20000011407 */
[----:B------:R-:W-:Y:S01]  /*0530*/  ULDC UR4, c[0x0][0x154] ;  /* 0x0000550000047ab9 */ /* 0x000fe20000000800 */
[----:B------:R-:W-:-:S02]  /*0540*/  SHF.R.S32.HI R7, RZ, 0x1f, R7 ;  /* 0x0000001fff077819 */ /* 0x000fc40000011407 */
[----:B--2---:R-:W-:Y:S01]  /*0550*/  ISETP.NE.OR P1, PT, R9, RZ, !P1 ;  /* 0x000000ff0900720c */ /* 0x004fe20004f25670 */
[----:B------:R-:W0:Y:S01]  /*0560*/  F2I.U32.TRUNC.NTZ R10, R10 ;  /* 0x0000000a000a7305 */ /* 0x000e22000020f000 */
[----:B------:R-:W-:Y:S02]  /*0570*/  LEA.HI R7, R7, R8, RZ, 0x2 ;  /* 0x0000000807077211 */ /* 0x000fe400078f10ff */
[----:B---3--:R-:W-:Y:S02]  /*0580*/  I2FP.F32.U32 R9, UR8 ;  /* 0x0000000800097c45 */ /* 0x008fe40008201000 */
[----:B------:R-:W-:Y:S01]  /*0590*/  LOP3.LUT R7, R7, 0xfffffffc, RZ, 0xc0, !PT ;  /* 0xfffffffc07077812 */ /* 0x000fe200078ec0ff */
[----:B------:R-:W-:Y:S01]  /*05a0*/  VOTEU.ALL UP0, P0 ;  /* 0x00000000003f7886 */ /* 0x000fe20000000000 */
[----:B------:R-:W-:Y:S01]  /*05b0*/  LOP3.LUT R2, R2, 0x3ffffffc, RZ, 0xc0, !PT ;  /* 0x3ffffffc02027812 */ /* 0x000fe200078ec0ff */
[----:B------:R-:W-:Y:S02]  /*05c0*/  FMUL R9, R9, UR4 ;  /* 0x0000000409097c20 */ /* 0x000fe40008400000 */
[----:B------:R-:W-:Y:S01]  /*05d0*/  IMAD.IADD R7, R8, 0x1, -R7 ;  /* 0x0000000108077824 */ /* 0x000fe200078e0a07 */
[----:B------:R-:W1:Y:S01]  /*05e0*/  @!UP0 S2UR UR11, SR_CgaCtaId ;  /* 0x00000000000b89c3 */ /* 0x000e620000008800 */
[----:B------:R-:W-:Y:S01]  /*05f0*/  IMAD.IADD R2, R5, 0x1, -R2 ;  /* 0x0000000105027824 */ /* 0x000fe200078e0a02 */
[----:B------:R-:W-:Y:S01]  /*0600*/  VOTEU.ALL UP1, P1 ;  /* 0x00000000003f7886 */ /* 0x000fe20000820000 */
[----:B------:R-:W2:Y:S01]  /*0610*/  F2I.U32.TRUNC.NTZ R9, R9 ;  /* 0x0000000900097305 */ /* 0x000ea2000020f000 */
[----:B0-----:R-:W-:Y:S01]  /*0620*/  R2UR UR4, R10 ;  /* 0x000000000a0472ca */ /* 0x001fe200000e0000 */
[----:B------:R-:W-:Y:S01]  /*0630*/  IMAD R2, R2, 0x4, R7 ;  /* 0x0000000402027824 */ /* 0x000fe200078e0207 */
[----:B------:R-:W-:Y:S01]  /*0640*/  @!UP0 UMOV UR10, 0x400 ;  /* 0x00000400000a8882 */ /* 0x000fe20000000000 */
[----:B------:R-:W-:Y:S01]  /*0650*/  @!UP1 UMOV UR13, 0x400 ;  /* 0x00000400000d9882 */ /* 0x000fe20000000000 */
[----:B------:R-:W0:Y:S01]  /*0660*/  @!UP1 S2UR UR16, SR_CgaCtaId ;  /* 0x00000000001099c3 */ /* 0x000e220000008800 */
[C---:B------:R-:W-:Y:S01]  /*0670*/  IMAD.SHL.U32 R153, R2.reuse, 0x4, RZ ;  /* 0x0000000402997824 */ /* 0x040fe200078e00ff */
[C---:B------:R-:W-:Y:S01]  /*0680*/  LEA.HI R5, R2.reuse, R2, RZ, 0x1 ;  /* 0x0000000202057211 */ /* 0x040fe200078f08ff */
[----:B------:R-:W-:Y:S01]  /*0690*/  VOTEU.ALL UP2, P1 ;  /* 0x00000000003f7886 */ /* 0x000fe20000840000 */
[----:B------:R-:W-:Y:S01]  /*06a0*/  VOTEU.ALL UP3, P1 ;  /* 0x00000000003f7886 */ /* 0x000fe20000860000 */
[----:B------:R-:W-:Y:S01]  /*06b0*/  VOTEU.ALL UP4, P1 ;  /* 0x00000000003f7886 */ /* 0x000fe20000880000 */
[----:B------:R-:W-:Y:S01]  /*06c0*/  LOP3.LUT R5, R5, 0xfffffffe, RZ, 0xc0, !PT ;  /* 0xfffffffe05057812 */ /* 0x000fe200078ec0ff */
[----:B------:R-:W-:Y:S01]  /*06d0*/  VOTEU.ALL UP5, P1 ;  /* 0x00000000003f7886 */ /* 0x000fe200008a0000 */
[C---:B------:R-:W-:Y:S01]  /*06e0*/  LOP3.LUT R153, R2.reuse, 0xc, R153, 0x78, !PT ;  /* 0x0000000c02997812 */ /* 0x040fe200078e7899 */
[----:B------:R-:W-:Y:S01]  /*06f0*/  UIADD3 UR4, -UR4, URZ, URZ ;  /* 0x0000003f04047290 */ /* 0x000fe2000fffe13f */
[----:B--2---:R-:W-:Y:S01]  /*0700*/  R2UR UR9, R9 ;  /* 0x00000000090972ca */ /* 0x004fe200000e0000 */
[----:B------:R-:W-:Y:S01]  /*0710*/  IMAD.IADD R5, R2, 0x1, -R5 ;  /* 0x0000000102057824 */ /* 0x000fe200078e0a05 */
[----:B------:R2:W3:Y:S01]  /*0720*/  SHFL.IDX PT, R7, R4, RZ, 0x1f ;  /* 0x00001fff04077589 */ /* 0x0004e200000e0000 */
[----:B------:R-:W-:-:S03]  /*0730*/  UIMAD UR7, UR7, UR4, UR15 ;  /* 0x00000004070772a4 */ /* 0x000fc6000f8e020f */
[----:B------:R-:W-:Y:S01]  /*0740*/  UMOV UR4, 0x20 ;  /* 0x0000002000047882 */ /* 0x000fe20000000000 */
[----:B-1----:R-:W-:Y:S02]  /*0750*/  @!UP0 ULEA UR12, UR11, UR10, 0x18 ;  /* 0x0000000a0b0c8291 */ /* 0x002fe4000f8ec03f */
[----:B------:R-:W-:Y:S01]  /*0760*/  ISETP.NE.AND P3, PT, R5, UR7, PT ;  /* 0x0000000705007c0c */ /* 0x000fe2000bf65270 */
[----:B------:R-:W-:-:S04]  /*0770*/  @!UP0 UIADD3 UR4, -UR4, 0x100000, URZ ;  /* 0x0010000004048890 */ /* 0x000fc8000fffe13f */
[----:B------:R-:W-:Y:S02]  /*0780*/  @!UP0 USHF.L.U32 UR5, UR4, 0xb, URZ ;  /* 0x0000000b04058899 */ /* 0x000fe4000800063f */
[----:B------:R-:W-:Y:S01]  /*0790*/  @!UP0 USHF.L.U32 UR4, UR4, 0x1, URZ ;  /* 0x0000000104048899 */ /* 0x000fe2000800063f */
[----:B------:R-:W1:Y:S01]  /*07a0*/  LDC R5, c[0x0][0x140] ;  /* 0x00005000ff057b82 */ /* 0x000e620000000800 */
[----:B------:R-:W-:-:S04]  /*07b0*/  @!UP1 UIADD3 UR10, -UR18, 0x100000, URZ ;  /* 0x00100000120a9890 */ /* 0x000fc8000fffe13f */
[----:B------:R-:W-:Y:S02]  /*07c0*/  @!UP1 USHF.L.U32 UR11, UR10, 0xb, URZ ;  /* 0x0000000b0a0b9899 */ /* 0x000fe4000800063f */
[----:B------:R-:W-:Y:S02]  /*07d0*/  @!UP1 USHF.L.U32 UR10, UR10, 0x1, URZ ;  /* 0x000000010a0a9899 */ /* 0x000fe4000800063f */
[----:B0-----:R-:W-:Y:S01]  /*07e0*/  @!UP1 ULEA UR13, UR16, UR13, 0x18 ;  /* 0x0000000d100d9291 */ /* 0x001fe2000f8ec03f */
[----:B------:R-:W-:Y:S01]  /*07f0*/  VOTEU.ALL UP0, P0 ;  /* 0x00000000003f7886 */ /* 0x000fe20000000000 */
[----:B------:R-:W-:Y:S01]  /*0800*/  VOTEU.ALL UP1, P0 ;  /* 0x00000000003f7886 */ /* 0x000fe20000020000 */
[----:B------:R-:W-:Y:S01]  /*0810*/  UIADD3 UR9, -UR9, URZ, URZ ;  /* 0x0000003f09097290 */ /* 0x000fe2000fffe13f */
[----:B------:R-:W-:Y:S01]  /*0820*/  LOP3.LUT P0, RZ, R3, 0x7, RZ, 0xc0, !PT ;  /* 0x0000000703ff7812 */ /* 0x000fe2000780c0ff */
[----:B------:R-:W0:Y:S02]  /*0830*/  FENCE.VIEW.ASYNC.S ;  /* 0x00000000000073c6 */ /* 0x000e240000000000 */
[----:B0-----:R-:W0:Y:S01]  /*0840*/  @!UP0 SYNCS.EXCH.64 URZ, [UR12+0x70], UR4 ;  /* 0x000070040c3f85b2 */ /* 0x001e220008000100 */
[----:B------:R-:W-:-:S02]  /*0850*/  @P3 LEA.HI R2, R153, R153, RZ, 0x1 ;  /* 0x0000009999023211 */ /* 0x000fc400078f08ff */
[----:B------:R-:W-:Y:S02]  /*0860*/  ISETP.LT.U32.AND P0, PT, R153, 0x4, !P0 ;  /* 0x000000049900780c */ /* 0x000fe40004701070 */
[----:B------:R-:W-:Y:S02]  /*0870*/  @P3 SHF.R.S32.HI R2, RZ, 0x1, R2 ;  /* 0x00000001ff023819 */ /* 0x000fe40000011402 */
[----:B-1----:R-:W-:Y:S02]  /*0880*/  ISETP.EQ.U32.AND P1, PT, R5, 0x1, PT ;  /* 0x000000010500780c */ /* 0x002fe40003f22070 */
[----:B------:R-:W-:Y:S01]  /*0890*/  SEL R5, RZ, 0x1, !P0 ;  /* 0x00000001ff057807 */ /* 0x000fe20004000000 */
[----:B------:R1:W0:Y:S01]  /*08a0*/  @!UP1 SYNCS.EXCH.64 URZ, [UR12+0x78], UR4 ;  /* 0x000078040c3f95b2 */ /* 0x0002220008000100 */
[----:B------:R-:W-:Y:S01]  /*08b0*/  NOP ;  /* 0x0000000000007918 */ /* 0x000fe20000000000 */
[----:B-1----:R-:W-:Y:S01]  /*08c0*/  UIMAD UR4, UR17, UR9, UR8 ;  /* 0x00000009110472a4 */ /* 0x002fe2000f8e0208 */
[----:B------:R2:W1:Y:S05]  /*08d0*/  @!UP2 SYNCS.EXCH.64 URZ, [UR13+0x50], UR10 ;  /* 0x0000500a0d3fa5b2 */ /* 0x00046a0008000100 */
[----:B------:R-:W-:-:S04]  /*08e0*/  @P3 ISETP.NE.AND P4, PT, R2, UR4, PT ;  /* 0x0000000402003c0c */ /* 0x000fc8000bf85270 */
[----:B------:R-:W-:-:S04]  /*08f0*/  @P3 SEL R152, RZ, 0x1, P4 ;  /* 0x00000001ff983807 */ /* 0x000fc80002000000 */
[----:B------:R-:W-:Y:S01]  /*0900*/  LOP3.LUT R152, R152, R5, RZ, 0xc0, !PT ;  /* 0x0000000598987212 */ /* 0x000fe200078ec0ff */
[----:B------:R2:W0:Y:S01]  /*0910*/  @!UP3 SYNCS.EXCH.64 URZ, [UR13+0x58], UR10 ;  /* 0x0000580a0d3fb5b2 */ /* 0x0004220008000100 */
[----:B------:R2:W0:Y:S01]  /*0920*/  @!UP4 SYNCS.EXCH.64 URZ, [UR13+0x60], UR10 ;  /* 0x0000600a0d3fc5b2 */ /* 0x0004220008000100 */
[----:B------:R2:W0:Y:S01]  /*0930*/  @!UP5 SYNCS.EXCH.64 URZ, [UR13+0x68], UR10 ;  /* 0x0000680a0d3fd5b2 */ /* 0x0004220008000100 */
[----:B------:R-:W-:Y:S01]  /*0940*/  NOP ;  /* 0x0000000000007918 */ /* 0x000fe20000000000 */
[----:B--23--:R-:W-:Y:S05]  /*0950*/  @!P1 BRA `(.L_x_3) ;  /* 0x0000000000089947 */ /* 0x00cfea0003800000 */
[----:B01--4-:R-:W-:Y:S01]  /*0960*/  UCGABAR_ARV ;  /* 0x00000000000079c7 */ /* 0x013fe20008000000 */
[----:B------:R-:W-:Y:S05]  /*0970*/  BRA `(.L_x_4) ;  /* 0x0000000000047947 */ /* 0x000fea0003800000 */
.L_x_3:
[----:B01--4-:R-:W-:Y:S01]  /*0980*/  NOP ;  /* 0x0000000000007918 */ /* 0x013fe20000000000 */
.L_x_4:
[----:B------:R-:W-:Y:S01]  /*0990*/  ULDC.64 UR4, c[0x0][0x598] ;  /* 0x0001660000047ab9 */ /* 0x000fe20000000a00 */
[----:B------:R-:W-:Y:S01]  /*09a0*/  ULDC.64 UR50, c[0x0][0x208] ;  /* 0x0000820000327ab9 */ /* 0x000fe20000000a00 */
[----:B------:R-:W-:-:S04]  /*09b0*/  ISETP.NE.U32.AND P0, PT, RZ, UR4, PT ;  /* 0x00000004ff007c0c */ /* 0x000fc8000bf05070 */
[----:B------:R-:W-:-:S13]  /*09c0*/  ISETP.NE.AND.EX P0, PT, RZ, UR5, PT, P0 ;  /* 0x00000005ff007c0c */ /* 0x000fda000bf05300 */
[----:B------:R-:W-:Y:S05]  /*09d0*/  @!P0 BRA `(.L_x_5) ;  /* 0x00000000001c8947 */ /* 0x000fea0003800000 */
[----:B------:R-:W0:Y:S02]  /*09e0*/  LDC.64 R4, c[0x0][0x598] ;  /* 0x00016600ff047b82 */ /* 0x000e240000000a00 */
[----:B0-----:R-:W2:Y:S02]  /*09f0*/  LDG.E.64 R4, desc[UR50][R4.64] ;  /* 0x0000003204047981 */ /* 0x001ea4000c1e1b00 */
[----:B--2---:R-:W-:-:S04]  /*0a00*/  ISETP.NE.U32.AND P0, PT, R4, RZ, PT ;  /* 0x000000ff0400720c */ /* 0x004fc80003f05070 */
[----:B------:R-:W-:-:S13]  /*0a10*/  ISETP.NE.AND.EX P0, PT, R5, RZ, PT, P0 ;  /* 0x000000ff0500720c */ /* 0x000fda0003f05300 */
[----:B------:R-:W-:Y:S05]  /*0a20*/  @!P0 BRA `(.L_x_5) ;  /* 0x0000000000088947 */ /* 0x000fea0003800000 */
[----:B------:R0:W5:Y:S01]  /*0a30*/  LD.E R23, desc[UR50][R4.64] ;  /* 0x0000003204177980 */ /* 0x000162000c101900 */
[----:B------:R-:W-:Y:S05]  /*0a40*/  BRA `(.L_x_6) ;  /* 0x0000000000247947 */ /* 0x000fea0003800000 */
.L_x_5:
[----:B------:R-:W-:Y:S02]  /*0a50*/  ULDC.64 UR4, c[0x0][0x588] ;  /* 0x0001620000047ab9 */ /* 0x000fe40000000a00 */
[----:B------:R-:W-:-:S04]  /*0a60*/  ISETP.NE.U32.AND P0, PT, RZ, UR4, PT ;  /* 0x00000004ff007c0c */ /* 0x000fc8000bf05070 */
[----:B------:R-:W-:-:S13]  /*0a70*/  ISETP.NE.AND.EX P0, PT, RZ, UR5, PT, P0 ;  /* 0x00000005ff007c0c */ /* 0x000fda000bf05300 */
[----:B------:R-:W-:Y:S05]  /*0a80*/  @!P0 BRA `(.L_x_7) ;  /* 0x00000000000c8947 */ /* 0x000fea0003800000 */
[----:B------:R-:W0:Y:S02]  /*0a90*/  LDC.64 R4, c[0x0][0x588] ;  /* 0x00016200ff047b82 */ /* 0x000e240000000a00 */
[----:B0-----:R1:W5:Y:S01]  /*0aa0*/  LDG.E R23, desc[UR50][R4.64] ;  /* 0x0000003204177981 */ /* 0x001362000c1e1900 */
[----:B------:R-:W-:Y:S05]  /*0ab0*/  BRA `(.L_x_6) ;  /* 0x0000000000087947 */ /* 0x000fea0003800000 */
.L_x_7:
[----:B------:R-:W-:Y:S02]  /*0ac0*/  ULDC UR4, c[0x0][0x580] ;  /* 0x0001600000047ab9 */ /* 0x000fe40000000800 */
[----:B------:R-:W-:-:S07]  /*0ad0*/  IMAD.U32 R23, RZ, RZ, UR4 ;  /* 0x00000004ff177e24 */ /* 0x000fce000f8e00ff */
.L_x_6:
[----:B------:R-:W-:Y:S02]  /*0ae0*/  ULDC.64 UR4, c[0x0][0x5a0] ;  /* 0x0001680000047ab9 */ /* 0x000fe40000000a00 */
[----:B------:R-:W-:-:S04]  /*0af0*/  ISETP.NE.U32.AND P0, PT, RZ, UR4, PT ;  /* 0x00000004ff007c0c */ /* 0x000fc8000bf05070 */
[----:B------:R-:W-:-:S13]  /*0b00*/  ISETP.NE.AND.EX P0, PT, RZ, UR5, PT, P0 ;  /* 0x00000005ff007c0c */ /* 0x000fda000bf05300 */
[----:B------:R-:W-:Y:S05]  /*0b10*/  @!P0 BRA `(.L_x_8) ;  /* 0x00000000001c8947 */ /* 0x000fea0003800000 */
[----:B01----:R-:W0:Y:S02]  /*0b20*/  LDC.64 R4, c[0x0][0x5a0] ;  /* 0x00016800ff047b82 */ /* 0x003e240000000a00 */
[----:B0-----:R-:W2:Y:S02]  /*0b30*/  LDG.E.64 R4, desc[UR50][R4.64] ;  /* 0x0000003204047981 */ /* 0x001ea4000c1e1b00 */
[----:B--2---:R-:W-:-:S04]  /*0b40*/  ISETP.NE.U32.AND P0, PT, R4, RZ, PT ;  /* 0x000000ff0400720c */ /* 0x004fc80003f05070 */
[----:B------:R-:W-:-:S13]  /*0b50*/  ISETP.NE.AND.EX P0, PT, R5, RZ, PT, P0 ;  /* 0x000000ff0500720c */ /* 0x000fda0003f05300 */
[----:B------:R-:W-:Y:S05]  /*0b60*/  @!P0 BRA `(.L_x_8) ;  /* 0x0000000000088947 */ /* 0x000fea0003800000 */
[----:B------:R0:W5:Y:S01]  /*0b70*/  LD.E R22, desc[UR50][R4.64] ;  /* 0x0000003204167980 */ /* 0x000162000c101900 */
[----:B------:R-:W-:Y:S05]  /*0b80*/  BRA `(.L_x_9) ;  /* 0x0000000000247947 */ /* 0x000fea0003800000 */
.L_x_8:
[----:B------:R-:W-:Y:S02]  /*0b90*/  ULDC.64 UR4, c[0x0][0x590] ;  /* 0x0001640000047ab9 */ /* 0x000fe40000000a00 */
[----:B------:R-:W-:-:S04]  /*0ba0*/  ISETP.NE.U32.AND P0, PT, RZ, UR4, PT ;  /* 0x00000004ff007c0c */ /* 0x000fc8000bf05070 */
[----:B------:R-:W-:-:S13]  /*0bb0*/  ISETP.NE.AND.EX P0, PT, RZ, UR5, PT, P0 ;  /* 0x00000005ff007c0c */ /* 0x000fda000bf05300 */
[----:B------:R-:W-:Y:S05]  /*0bc0*/  @!P0 BRA `(.L_x_10) ;  /* 0x00000000000c8947 */ /* 0x000fea0003800000 */
[----:B01----:R-:W0:Y:S02]  /*0bd0*/  LDC.64 R4, c[0x0][0x590] ;  /* 0x00016400ff047b82 */ /* 0x003e240000000a00 */
[----:B0-----:R1:W5:Y:S01]  /*0be0*/  LDG.E R22, desc[UR50][R4.64] ;  /* 0x0000003204167981 */ /* 0x001362000c1e1900 */
[----:B------:R-:W-:Y:S05]  /*0bf0*/  BRA `(.L_x_9) ;  /* 0x0000000000087947 */ /* 0x000fea0003800000 */
.L_x_10:
[----:B------:R-:W-:Y:S02]  /*0c00*/  ULDC UR4, c[0x0][0x584] ;  /* 0x0001610000047ab9 */ /* 0x000fe40000000800 */
[----:B------:R-:W-:-:S07]  /*0c10*/  IMAD.U32 R22, RZ, RZ, UR4 ;  /* 0x00000004ff167e24 */ /* 0x000fce000f8e00ff */
.L_x_9:
[----:B------:R-:W-:Y:S01]  /*0c20*/  ULDC UR4, c[0x0][0x65c] ;  /* 0x0001970000047ab9 */ /* 0x000fe20000000800 */
[----:B01----:R-:W0:Y:S01]  /*0c30*/  LDC.64 R4, c[0x0][0x650] ;  /* 0x00019400ff047b82 */ /* 0x003e220000000a00 */
[----:B------:R-:W-:Y:S01]  /*0c40*/  UISETP.NE.AND UP2, UPT, UR4, 0x1, UPT ;  /* 0x000000010400788c */ /* 0x000fe2000bf45270 */
[----:B------:R-:W-:Y:S01]  /*0c50*/  IMAD.MOV.U32 R18, RZ, RZ, -0x1 ;  /* 0xffffffffff127424 */ /* 0x000fe200078e00ff */
[----:B------:R-:W-:Y:S01]  /*0c60*/  UISETP.NE.AND UP0, UPT, UR19, 0x2, UPT ;  /* 0x000000021300788c */ /* 0x000fe2000bf05270 */
[----:B------:R-:W-:Y:S01]  /*0c70*/  IMAD.MOV.U32 R19, RZ, RZ, -0x1 ;  /* 0xffffffffff137424 */ /* 0x000fe200078e00ff */
[----:B------:R-:W-:-:S07]  /*0c80*/  UP2UR UR39, UPR, URZ, 0x4 ;  /* 0x000000043f277883 */ /* 0x000fce0008000000 */
[----:B------:R-:W-:Y:S01]  /*0c90*/  @UP2 ULDC UR12, c[0x0][0x10] ;  /* 0x00000400000c2ab9 */ /* 0x000fe20000000800 */
[----:B------:R-:W-:Y:S01]  /*0ca0*/  @UP2 UMOV UR4, UR8 ;  /* 0x0000000800042c82 */ /* 0x000fe20008000000 */
[----:B------:R-:W-:Y:S01]  /*0cb0*/  @UP2 UMOV UR5, URZ ;  /* 0x0000003f00052c82 */ /* 0x000fe20008000000 */
[----:B------:R-:W-:Y:S01]  /*0cc0*/  @!UP2 ULDC UR16, c[0x0][0xc] ;  /* 0x000003000010aab9 */ /* 0x000fe20000000800 */
[----:B------:R-:W-:Y:S01]  /*0cd0*/  @UP2 UIMAD.WIDE.U32 UR12, UR15, UR12, UR4 ;  /* 0x0000000c0f0c22a5 */ /* 0x000fe2000f8e0004 */
[----:B------:R-:W-:Y:S02]  /*0ce0*/  ULDC UR10, c[0x0][0xc] ;  /* 0x00000300000a7ab9 */ /* 0x000fe40000000800 */
[----:B------:R-:W-:Y:S01]  /*0cf0*/  @UP2 UMOV UR4, URZ ;  /* 0x0000003f00042c82 */ /* 0x000fe20008000000 */
[----:B------:R-:W-:Y:S01]  /*0d00*/  UMOV UR5, URZ ;  /* 0x0000003f00057c82 */ /* 0x000fe20008000000 */
[----:B------:R-:W-:Y:S01]  /*0d10*/  @UP2 UIADD3 UR18, UR13, UR4, URZ ;  /* 0x000000040d122290 */ /* 0x000fe2000fffe03f */
[----:B------:R-:W-:-:S02]  /*0d20*/  ULDC UR11, c[0x0][0x10] ;  /* 0x00000400000b7ab9 */ /* 0x000fc40000000800 */
[----:B------:R-:W-:Y:S01]  /*0d30*/  UMOV UR4, UR15 ;  /* 0x0000000f00047c82 */ /* 0x000fe20008000000 */
[----:B------:R-:W-:Y:S02]  /*0d40*/  UIMAD.WIDE.U32 UR10, UR10, UR11, URZ ;  /* 0x0000000b0a0a72a5 */ /* 0x000fe4000f8e003f */
[----:B------:R-:W-:Y:S01]  /*0d50*/  @!UP2 UIMAD.WIDE.U32 UR4, UR8, UR16, UR4 ;  /* 0x000000100804a2a5 */ /* 0x000fe2000f8e0004 */
[----:B------:R-:W-:Y:S02]  /*0d60*/  ULDC UR13, c[0x0][0x14] ;  /* 0x00000500000d7ab9 */ /* 0x000fe40000000800 */
[----:B------:R-:W-:Y:S02]  /*0d70*/  UIMAD.WIDE.U32 UR36, UR10, UR13, URZ ;  /* 0x0000000d0a2472a5 */ /* 0x000fe4000f8e003f */
[----:B------:R-:W-:Y:S02]  /*0d80*/  UIMAD UR40, UR11, UR13, URZ ;  /* 0x0000000d0b2872a4 */ /* 0x000fe4000f8e023f */
[----:B------:R-:W-:Y:S01]  /*0d90*/  @!UP2 UMOV UR12, UR4 ;  /* 0x00000004000cac82 */ /* 0x000fe20008000000 */
[----:B------:R-:W-:Y:S01]  /*0da0*/  @!UP2 UMOV UR18, UR5 ;  /* 0x000000050012ac82 */ /* 0x000fe20008000000 */
[----:B------:R-:W-:-:S02]  /*0db0*/  UIADD3 UR40, UR37, UR40, URZ ;  /* 0x0000002825287290 */ /* 0x000fc4000fffe03f */
[----:B------:R-:W-:-:S04]  /*0dc0*/  UIADD3 UR4, UP1, UR12, UR36, URZ ;  /* 0x000000240c047290 */ /* 0x000fc8000ff3e03f */
[----:B------:R-:W-:Y:S02]  /*0dd0*/  UIADD3.X UR5, UR18, UR40, URZ, UP1, !UPT ;  /* 0x0000002812057290 */ /* 0x000fe40008ffe43f */
[----:B------:R-:W-:Y:S02]  /*0de0*/  USEL UR4, UR4, UR12, !UP0 ;  /* 0x0000000c04047287 */ /* 0x000fe4000c000000 */
[----:B------:R-:W-:-:S04]  /*0df0*/  USEL UR5, UR5, UR18, !UP0 ;  /* 0x0000001205057287 */ /* 0x000fc8000c000000 */
[----:B0-----:R-:W-:Y:S01]  /*0e00*/  ISETP.LE.U32.AND P0, PT, R4, UR4, PT ;  /* 0x0000000404007c0c */ /* 0x001fe2000bf03070 */
[----:B------:R-:W-:Y:S01]  /*0e10*/  IMAD.U32 R16, RZ, RZ, UR4 ;  /* 0x00000004ff107e24 */ /* 0x000fe2000f8e00ff */
[----:B------:R-:W-:Y:S01]  /*0e20*/  PRMT R4, RZ, 0x7610, R4 ;  /* 0x00007610ff047816 */ /* 0x000fe20000000004 */
[----:B------:R-:W-:Y:S02]  /*0e30*/  IMAD.U32 R2, RZ, RZ, UR5 ;  /* 0x00000005ff027e24 */ /* 0x000fe4000f8e00ff */
[----:B------:R-:W-:-:S03]  /*0e40*/  IMAD.U32 R17, RZ, RZ, UR5 ;  /* 0x00000005ff117e24 */ /* 0x000fc6000f8e00ff */
[----:B------:R-:W-:Y:S01]  /*0e50*/  ISETP.GE.U32.AND.EX P0, PT, R2, R5, PT, P0 ;  /* 0x000000050200720c */ /* 0x000fe20003f06100 */
[----:B------:R-:W-:-:S12]  /*0e60*/  IMAD.MOV.U32 R2, RZ, RZ, -0x1 ;  /* 0xffffffffff027424 */ /* 0x000fd800078e00ff */
[----:B------:R-:W-:Y:S05]  /*0e70*/  @P0 BRA `(.L_x_11) ;  /* 0x0000000400500947 */ /* 0x000fea0003800000 */
[----:B------:R-:W-:Y:S01]  /*0e80*/  ULDC.64 UR18, c[0x0][0x628] ;  /* 0x00018a0000127ab9 */ /* 0x000fe20000000a00 */
[C---:B------:R-:W-:Y:S01]  /*0e90*/  R2UR UR20, R16.reuse ;  /* 0x00000000101472ca */ /* 0x040fe200000e0000 */
[----:B------:R-:W-:Y:S01]  /*0ea0*/  ULDC UR16, c[0x0][0x630] ;  /* 0x00018c0000107ab9 */ /* 0x000fe20000000800 */
[----:B------:R-:W-:Y:S02]  /*0eb0*/  ISETP.NE.U32.AND P0, PT, RZ, UR18, PT ;  /* 0x00000012ff007c0c */ /* 0x000fe4000bf05070 */
[----:B------:R-:W-:Y:S02]  /*0ec0*/  R2UR UR4, R16 ;  /* 0x00000000100472ca */ /* 0x000fe400000e0000 */
[----:B------:R-:W-:Y:S02]  /*0ed0*/  ISETP.NE.AND.EX P0, PT, RZ, UR19, PT, P0 ;  /* 0x00000013ff007c0c */ /* 0x000fe4000bf05300 */
[----:B------:R-:W-:-:S11]  /*0ee0*/  R2UR UR5, R17 ;  /* 0x00000000110572ca */ /* 0x000fd600000e0000 */
[----:B------:R-:W-:Y:S05]  /*0ef0*/  @!P0 BRA `(.L_x_12) ;  /* 0x0000000000308947 */ /* 0x000fea0003800000 */
[----:B------:R-:W-:Y:S01]  /*0f00*/  R2UR UR4, R16 ;  /* 0x00000000100472ca */ /* 0x000fe200000e0000 */
[----:B------:R-:W-:Y:S01]  /*0f10*/  ULDC UR12, c[0x0][0x634] ;  /* 0x00018d00000c7ab9 */ /* 0x000fe20000000800 */
[----:B------:R-:W-:-:S11]  /*0f20*/  R2UR UR15, R17 ;  /* 0x00000000110f72ca */ /* 0x000fd600000e0000 */
[----:B------:R-:W-:-:S04]  /*0f30*/  UIADD3 UR12, UP1, UR4, UR12, URZ ;  /* 0x0000000c040c7290 */ /* 0x000fc8000ff3e03f */
[----:B------:R-:W-:-:S04]  /*0f40*/  UIADD3.X UR15, URZ, UR15, URZ, UP1, !UPT ;  /* 0x0000000f3f0f7290 */ /* 0x000fc80008ffe43f */
[----:B------:R-:W-:-:S04]  /*0f50*/  UIMAD.WIDE.U32 UR4, UR15, UR18, URZ ;  /* 0x000000120f0472a5 */ /* 0x000fc8000f8e003f */
[----:B------:R-:W-:Y:S02]  /*0f60*/  UIMAD.WIDE.U32 UR10, UP1, UR12, UR19, UR4 ;  /* 0x000000130c0a72a5 */ /* 0x000fe4000f820004 */
[----:B------:R-:W-:Y:S02]  /*0f70*/  UIMAD.WIDE.U32 UR4, UR12, UR18, URZ ;  /* 0x000000120c0472a5 */ /* 0x000fe4000f8e003f */
[----:B------:R-:W-:Y:S02]  /*0f80*/  UIADD3.X UR13, URZ, URZ, URZ, UP1, !UPT ;  /* 0x0000003f3f0d7290 */ /* 0x000fe40008ffe43f */
[----:B------:R-:W-:Y:S01]  /*0f90*/  UIADD3 URZ, UP1, UR5, UR10, URZ ;  /* 0x0000000a053f7290 */ /* 0x000fe2000ff3e03f */
[----:B------:R-:W-:-:S03]  /*0fa0*/  UMOV UR12, UR11 ;  /* 0x0000000b000c7c82 */ /* 0x000fc60008000000 */
[----:B------:R-:W-:-:S12]  /*0fb0*/  UIMAD.WIDE.U32.X UR4, UR15, UR19, UR12, UP1 ;  /* 0x000000130f0472a5 */ /* 0x000fd800088e040c */
.L_x_12:
[----:B------:R-:W-:Y:S01]  /*0fc0*/  USHF.R.U64 UR4, UR4, UR16, UR5 ;  /* 0x0000001004047299 */ /* 0x000fe20008001205 */
[----:B------:R-:W-:Y:S01]  /*0fd0*/  R2UR UR11, R17 ;  /* 0x00000000110b72ca */ /* 0x000fe200000e0000 */
[----:B------:R-:W-:Y:S02]  /*0fe0*/  USHF.R.U32.HI UR5, URZ, UR16, UR5 ;  /* 0x000000103f057299 */ /* 0x000fe40008011605 */
[----:B------:R-:W-:Y:S01]  /*0ff0*/  UIADD3 UR12, UP1, URZ, -UR4, URZ ;  /* 0x800000043f0c7290 */ /* 0x000fe2000ff3e03f */
[----:B------:R-:W-:Y:S01]  /*1000*/  ULDC.64 UR18, c[0x0][0x620] ;  /* 0x0001880000127ab9 */ /* 0x000fe20000000a00 */
[----:B------:R-:W-:Y:S02]  /*1010*/  UISETP.NE.AND UP2, UPT, UR39, URZ, UPT ;  /* 0x0000003f2700728c */ /* 0x000fe4000bf45270 */
[----:B------:R-:W-:Y:S01]  /*1020*/  UIADD3.X UR5, URZ, ~UR5, URZ, UP1, !UPT ;  /* 0x800000053f057290 */ /* 0x000fe20008ffe43f */
[----:B------:R-:W-:Y:S01]  /*1030*/  UMOV UR10, UR20 ;  /* 0x00000014000a7c82 */ /* 0x000fe20008000000 */
[----:B------:R-:W-:-:S02]  /*1040*/  ULDC UR13, c[0x0][0x618] ;  /* 0x00018600000d7ab9 */ /* 0x000fc40000000800 */
[----:B------:R-:W-:Y:S02]  /*1050*/  UIMAD UR5, UR5, UR18, URZ ;  /* 0x00000012050572a4 */ /* 0x000fe4000f8e023f */
[----:B------:R-:W-:Y:S02]  /*1060*/  UIMAD.WIDE.U32 UR10, UR12, UR18, UR10 ;  /* 0x000000120c0a72a5 */ /* 0x000fe4000f8e000a */
[----:B------:R-:W-:Y:S02]  /*1070*/  UIMAD UR12, UR12, UR19, UR5 ;  /* 0x000000130c0c72a4 */ /* 0x000fe4000f8e0205 */
[----:B------:R-:W-:Y:S02]  /*1080*/  @UP2 UIMAD UR7, UR17, UR9, UR8 ;  /* 0x00000009110722a4 */ /* 0x000fe4000f8e0208 */
[----:B------:R-:W-:Y:S01]  /*1090*/  UIADD3 UR11, UR11, UR12, URZ ;  /* 0x0000000c0b0b7290 */ /* 0x000fe2000fffe03f */
[----:B------:R-:W-:Y:S01]  /*10a0*/  ULDC.64 UR8, c[0x0][0x640] ;  /* 0x0001900000087ab9 */ /* 0x000fe20000000a00 */
[----:B------:R-:W-:-:S02]  /*10b0*/  ULDC UR15, c[0x0][0x608] ;  /* 0x00018200000f7ab9 */ /* 0x000fc40000000800 */
[----:B------:R-:W-:Y:S01]  /*10c0*/  USHF.R.U64 UR20, UR10, UR13, UR11 ;  /* 0x0000000d0a147299 */ /* 0x000fe2000800120b */
[----:B------:R-:W-:Y:S01]  /*10d0*/  ISETP.NE.U32.AND P0, PT, RZ, UR8, PT ;  /* 0x00000008ff007c0c */ /* 0x000fe2000bf05070 */
[----:B------:R-:W-:Y:S01]  /*10e0*/  USHF.R.U32.HI UR11, URZ, UR13, UR11 ;  /* 0x0000000d3f0b7299 */ /* 0x000fe2000801160b */
[----:B------:R-:W-:Y:S02]  /*10f0*/  ULDC UR21, c[0x0][0x658] ;  /* 0x0001960000157ab9 */ /* 0x000fe40000000800 */
[----:B------:R-:W-:Y:S01]  /*1100*/  ISETP.NE.AND.EX P0, PT, RZ, UR9, PT, P0 ;  /* 0x00000009ff007c0c */ /* 0x000fe2000bf05300 */
[----:B------:R-:W-:Y:S02]  /*1110*/  USHF.R.U64 UR25, UR20, UR15, UR11 ;  /* 0x0000000f14197299 */ /* 0x000fe4000800120b */
[----:B------:R-:W-:Y:S01]  /*1120*/  USHF.R.U32.HI UR11, URZ, UR15, UR11 ;  /* 0x0000000f3f0b7299 */ /* 0x000fe2000801160b */
[----:B------:R-:W-:Y:S01]  /*1130*/  UMOV UR10, 0xffffffff ;  /* 0xffffffff000a7882 */ /* 0x000fe20000000000 */
[----:B------:R-:W-:Y:S01]  /*1140*/  ULDC UR5, c[0x0][0x600] ;  /* 0x0001800000057ab9 */ /* 0x000fe20000000800 */
[----:B------:R-:W-:-:S02]  /*1150*/  USHF.L.U32 UR10, UR10, UR21, URZ ;  /* 0x000000150a0a7299 */ /* 0x000fc4000800063f */
[----:B------:R-:W-:Y:S02]  /*1160*/  USHF.R.U64 UR26, UR25, UR21, UR11 ;  /* 0x00000015191a7299 */ /* 0x000fe4000800120b */
[----:B------:R-:W-:Y:S02]  /*1170*/  ULOP3.LUT UR15, URZ, UR10, URZ, 0x33, !UPT ;  /* 0x0000000a3f0f7292 */ /* 0x000fe4000f8e333f */
[----:B------:R-:W-:Y:S02]  /*1180*/  UIADD3 UR19, UR5, -0x1, URZ ;  /* 0xffffffff05137890 */ /* 0x000fe4000fffe03f */
[----:B------:R-:W-:Y:S01]  /*1190*/  USHF.R.U32.HI UR11, URZ, UR21, UR11 ;  /* 0x000000153f0b7299 */ /* 0x000fe2000801160b */
[----:B------:R-:W-:Y:S01]  /*11a0*/  ULDC UR22, c[0x0][0x648] ;  /* 0x0001920000167ab9 */ /* 0x000fe20000000800 */
[----:B------:R-:W-:Y:S01]  /*11b0*/  ULDC UR23, c[0x0][0x638] ;  /* 0x00018e0000177ab9 */ /* 0x000fe20000000800 */
[----:B------:R-:W-:Y:S01]  /*11c0*/  UMOV UR24, 0x1 ;  /* 0x0000000100187882 */ /* 0x000fe20000000000 */
[----:B------:R-:W-:Y:S01]  /*11d0*/  UMOV UR10, UR26 ;  /* 0x0000001a000a7c82 */ /* 0x000fe20008000000 */
[----:B------:R-:W-:Y:S07]  /*11e0*/  @!P0 BRA `(.L_x_13) ;  /* 0x0000000000308947 */ /* 0x000fee0003800000 */
[----:B------:R-:W-:Y:S02]  /*11f0*/  ULDC UR16, c[0x0][0x64c] ;  /* 0x0001930000107ab9 */ /* 0x000fe40000000800 */
        /* <DEDUP_REMOVED lines=8> */
[----:B------:R-:W-:-:S07]  /*1280*/  UIMAD.WIDE.U32.X UR8, UR18, UR9, UR16, UP1 ;  /* 0x00000009120872a5 */ /* 0x000fce00088e0410 */
[----:B------:R-:W-:Y:S01]  /*1290*/  UMOV UR10, UR8 ;  /* 0x00000008000a7c82 */ /* 0x000fe20008000000 */
[----:B------:R-:W-:-:S05]  /*12a0*/  UMOV UR11, UR9 ;  /* 0x00000009000b7c82 */ /* 0x000fca0008000000 */
.L_x_13:
[----:B------:R-:W-:Y:S01]  /*12b0*/  USHF.R.U64 UR9, UR10, UR22, UR11 ;  /* 0x000000160a097299 */ /* 0x000fe2000800120b */
[----:B------:R-:W-:Y:S01]  /*12c0*/  IMAD.MOV.U32 R4, RZ, RZ, 0x1 ;  /* 0x00000001ff047424 */ /* 0x000fe200078e00ff */
[----:B------:R-:W-:Y:S01]  /*12d0*/  USHF.L.U32 UR8, UR24, UR21, URZ ;  /* 0x0000001518087299 */ /* 0x000fe2000800063f */
[----:B------:R-:W-:Y:S01]  /*12e0*/  IMAD.U32 R19, RZ, RZ, UR4 ;  /* 0x00000004ff137e24 */ /* 0x000fe2000f8e00ff */
[----:B------:R-:W-:Y:S02]  /*12f0*/  ULOP3.LUT UR15, UR25, UR15, URZ, 0xc0, !UPT ;  /* 0x0000000f190f7292 */ /* 0x000fe4000f8ec03f */
[----:B------:R-:W-:Y:S02]  /*1300*/  UIADD3 UR10, -UR9, URZ, URZ ;  /* 0x0000003f090a7290 */ /* 0x000fe4000fffe13f */
[----:B------:R-:W-:Y:S02]  /*1310*/  UIMAD UR15, UR8, UR9, UR15 ;  /* 0x00000009080f72a4 */ /* 0x000fe4000f8e020f */
[----:B------:R-:W-:-:S02]  /*1320*/  ULOP3.LUT UR19, UR20, UR19, URZ, 0xc0, !UPT ;  /* 0x0000001314137292 */ /* 0x000fc4000f8ec03f */
[----:B------:R-:W-:Y:S01]  /*1330*/  UIMAD UR8, UR10, UR23, UR26 ;  /* 0x000000170a0872a4 */ /* 0x000fe2000f8e021a */
[----:B------:R-:W-:Y:S01]  /*1340*/  ULDC UR9, c[0x0][0x610] ;  /* 0x0001840000097ab9 */ /* 0x000fe20000000800 */
[----:B------:R-:W-:Y:S02]  /*1350*/  UISETP.NE.AND UP1, UPT, UR39, URZ, UPT ;  /* 0x0000003f2700728c */ /* 0x000fe4000bf25270 */
[----:B------:R-:W-:Y:S02]  /*1360*/  UIMAD UR7, UR15, UR9, UR7 ;  /* 0x000000090f0772a4 */ /* 0x000fe4000f8e0207 */
[----:B------:R-:W-:-:S04]  /*1370*/  UIMAD UR8, UR8, UR5, UR19 ;  /* 0x00000005080872a4 */ /* 0x000fc8000f8e0213 */
[----:B------:R-:W-:Y:S02]  /*1380*/  USEL UR5, UR8, UR7, !UP1 ;  /* 0x0000000708057287 */ /* 0x000fe4000c800000 */
[----:B------:R-:W-:-:S04]  /*1390*/  USEL UR7, UR7, UR8, !UP1 ;  /* 0x0000000807077287 */ /* 0x000fc8000c800000 */
[----:B------:R-:W-:Y:S02]  /*13a0*/  IMAD.U32 R2, RZ, RZ, UR5 ;  /* 0x00000005ff027e24 */ /* 0x000fe4000f8e00ff */
[----:B------:R-:W-:-:S07]  /*13b0*/  IMAD.U32 R18, RZ, RZ, UR7 ;  /* 0x00000007ff127e24 */ /* 0x000fce000f8e00ff */
.L_x_11:
[----:B------:R-:W-:Y:S05]  /*13c0*/  @!P1 BRA `(.L_x_14) ;  /* 0x00000000000c9947 */ /* 0x000fea0003800000 */
[----:B------:R-:W-:Y:S01]  /*13d0*/  UCGABAR_WAIT ;  /* 0x0000000000007dc7 */ /* 0x000fe20008000000 */
[----:B------:R-:W-:Y:S01]  /*13e0*/  CCTL.IVALL ;  /* 0x00000000ff00798f */ /* 0x000fe20002000000 */
[----:B------:R-:W-:Y:S05]  /*13f0*/  BRA `(.L_x_15) ;  /* 0x0000000000047947 */ /* 0x000fea0003800000 */
.L_x_14:
[----:B------:R-:W-:Y:S06]  /*1400*/  BAR.SYNC.DEFER_BLOCKING 0x0 ;  /* 0x0000000000007b1d */ /* 0x000fec0000010000 */
.L_x_15:
[----:B------:R-:W-:Y:S02]  /*1410*/  ULDC UR4, c[0x0][0x28c] ;  /* 0x0000a30000047ab9 */ /* 0x000fe40000000800 */
[----:B------:R-:W-:-:S04]  /*1420*/  UIADD3 UR4, UR4, 0x1f, URZ ;  /* 0x0000001f04047890 */ /* 0x000fc8000fffe03f */
[----:B------:R-:W-:-:S04]  /*1430*/  USHF.R.S32.HI UR5, URZ, 0x1f, UR4 ;  /* 0x0000001f3f057899 */ /* 0x000fc80008011404 */
[----:B------:R-:W-:-:S04]  /*1440*/  ULEA.HI UR5, UR5, UR4, URZ, 0x5 ;  /* 0x0000000405057291 */ /* 0x000fc8000f8f283f */
[----:B------:R-:W-:Y:S01]  /*1450*/  USHF.R.S32.HI UR38, URZ, 0x5, UR5 ;  /* 0x000000053f267899 */ /* 0x000fe20008011405 */
[----:B------:R-:W-:Y:S11]  /*1460*/  @!P2 BRA `(.L_x_16) ;  /* 0x0000009000dca947 */ /* 0x000ff60003800000 */
[----:B------:R-:W-:-:S06]  /*1470*/  UISETP.GT.U32.AND UP1, UPT, UR14, 0x1, UPT ;  /* 0x000000010e00788c */ /* 0x000fcc000bf24070 */
[----:B------:R-:W-:-:S13]  /*1480*/  PLOP3.LUT P0, PT, PT, PT, UP1, 0x80, 0x0 ;  /* 0x000000000000781c */ /* 0x000fda0003f0f018 */
[----:B------:R-:W-:Y:S05]  /*1490*/  @P0 EXIT ;  /* 0x000000000000094d */ /* 0x000fea0003800000 */
.L_x_17:
[----:B------:R-:W-:-:S08]  /*14a0*/  NOP ;  /* 0x0000000000007918 */ /* 0x000fd00000000000 */
[----:B------:R-:W0:Y:S02]  /*14b0*/  USETMAXREG.TRY_ALLOC.CTAPOOL UP1, 0xe8 ;  /* 0x000000e8000079c8 */ /* 0x000e240008020600 */
[----:B0-----:R-:W-:-:S13]  /*14c0*/  PLOP3.LUT P0, PT, PT, PT, UP1, 0x80, 0x0 ;  /* 0x000000000000781c */ /* 0x001fda0003f0f018 */
[----:B------:R-:W-:Y:S05]  /*14d0*/  @!P0 BRA `(.L_x_17) ;  /* 0xfffffffc00f08947 */ /* 0x000fea000383ffff */
[----:B------:R-:W-:-:S13]  /*14e0*/  LOP3.LUT P0, RZ, R4, 0xff, RZ, 0xc0, !PT ;  /* 0x000000ff04ff7812 */ /* 0x000fda000780c0ff */
[----:B------:R-:W-:Y:S05]  /*14f0*/  @!P0 EXIT ;  /* 0x000000000000894d */ /* 0x000fea0003800000 */
[----:B------:R-:W0:Y:S01]  /*1500*/  S2UR UR5, SR_CgaCtaId ;  /* 0x00000000000579c3 */ /* 0x000e220000008800 */
[----:B------:R-:W-:Y:S01]  /*1510*/  VIADD R7, R7, 0xffffffff ;  /* 0xffffffff07077836 */ /* 0x000fe20000000000 */
[CC--:B------:R-:W-:Y:S01]  /*1520*/  LEA.HI R0, R6.reuse, R3.reuse, RZ, 0x2 ;  /* 0x0000000306007211 */ /* 0x0c0fe200078f10ff */
[----:B------:R-:W-:Y:S01]  /*1530*/  UMOV UR44, 0x400 ;  /* 0x00000400002c7882 */ /* 0x000fe20000000000 */
[----:B------:R-:W-:Y:S01]  /*1540*/  LEA.HI R6, R6, R3, RZ, 0x5 ;  /* 0x0000000306067211 */ /* 0x000fe200078f28ff */
[----:B------:R-:W-:Y:S01]  /*1550*/  USHF.R.U32.HI UR4, URZ, 0x2, UR38 ;  /* 0x000000023f047899 */ /* 0x000fe20008011626 */
[----:B------:R-:W-:Y:S01]  /*1560*/  R2UR UR46, R7 ;  /* 0x00000000072e72ca */ /* 0x000fe200000e0000 */
[----:B------:R-:W-:Y:S01]  /*1570*/  ULOP3.LUT UR45, UR38, 0x3, URZ, 0xc0, !UPT ;  /* 0x00000003262d7892 */ /* 0x000fe2000f8ec03f */
[--C-:B------:R-:W-:Y:S01]  /*1580*/  SHF.R.S32.HI R154, RZ, 0x2, R0.reuse ;  /* 0x00000002ff9a7819 */ /* 0x100fe20000011400 */
[----:B------:R-:W-:Y:S01]  /*1590*/  UISETP.LT.AND UP1, UPT, UR38, 0x1, UPT ;  /* 0x000000012600788c */ /* 0x000fe2000bf21270 */
[----:B------:R-:W-:Y:S01]  /*15a0*/  SHF.R.S32.HI R5, RZ, 0x1f, R0 ;  /* 0x0000001fff057819 */ /* 0x000fe20000011400 */
[----:B------:R-:W-:Y:S01]  /*15b0*/  ULOP3.LUT UR4, UR4, 0x1, URZ, 0xc0, !UPT ;  /* 0x0000000104047892 */ /* 0x000fe2000f8ec03f */
[----:B------:R-:W-:Y:S01]  /*15c0*/  LOP3.LUT R156, R0, 0xfffffffc, RZ, 0xc0, !PT ;  /* 0xfffffffc009c7812 */ /* 0x000fe200078ec0ff */
[----:B------:R-:W-:Y:S01]  /*15d0*/  ULDC UR6, c[0x0][0x284] ;  /* 0x0000a10000067ab9 */ /* 0x000fe20000000800 */
[----:B------:R-:W-:Y:S01]  /*15e0*/  LEA.HI R5, R5, R154, RZ, 0x3 ;  /* 0x0000009a05057211 */ /* 0x000fe200078f18ff */
[----:B------:R-:W-:Y:S01]  /*15f0*/  USEL UR45, UR45, URZ, !UP0 ;  /* 0x0000003f2d2d7287 */ /* 0x000fe2000c000000 */
[----:B------:R-:W-:Y:S01]  /*1600*/  ISETP.NE.AND P0, PT, R7, RZ, PT ;  /* 0x000000ff0700720c */ /* 0x000fe20003f05270 */
[----:B------:R-:W-:Y:S01]  /*1610*/  USEL UR48, UR38, 0x1, UP1 ;  /* 0x0000000126307887 */ /* 0x000fe20008800000 */
[----:B------:R-:W-:Y:S01]  /*1620*/  LOP3.LUT R5, R5, 0xfffffff8, RZ, 0xc0, !PT ;  /* 0xfffffff805057812 */ /* 0x000fe200078ec0ff */
[----:B------:R-:W-:Y:S01]  /*1630*/  USHF.L.U32 UR46, UR46, 0x3, URZ ;  /* 0x000000032e2e7899 */ /* 0x000fe2000800063f */
[----:B------:R-:W-:Y:S01]  /*1640*/  IMAD.IADD R156, R3, 0x1, -R156 ;  /* 0x00000001039c7824 */ /* 0x000fe200078e0a9c */
[----:B------:R-:W-:Y:S01]  /*1650*/  UISETP.EQ.U32.AND UP0, UPT, UR4, 0x1, !UP0 ;  /* 0x000000010400788c */ /* 0x000fe2000c702070 */
[----:B------:R-:W-:Y:S01]  /*1660*/  SEL R172, RZ, 0x1, P0 ;  /* 0x00000001ffac7807 */ /* 0x000fe20000000000 */
[----:B------:R-:W-:Y:S01]  /*1670*/  IMAD.IADD R154, R154, 0x1, -R5 ;  /* 0x000000019a9a7824 */ /* 0x000fe200078e0a05 */
[----:B0-----:R-:W-:Y:S01]  /*1680*/  ULEA UR44, UR5, UR44, 0x18 ;  /* 0x0000002c052c7291 */ /* 0x001fe2000f8ec03f */
[----:B------:R-:W-:Y:S01]  /*1690*/  SHF.R.S32.HI R5, RZ, 0x5, R6 ;  /* 0x00000005ff057819 */ /* 0x000fe20000011406 */
[----:B------:R-:W-:Y:S01]  /*16a0*/  IMAD.U32 R158, RZ, RZ, UR46 ;  /* 0x0000002eff9e7e24 */ /* 0x000fe2000f8e00ff */
[----:B------:R-:W-:Y:S01]  /*16b0*/  ULOP3.LUT UR42, UR41, 0x1, URZ, 0xfc, !UPT ;  /* 0x00000001292a7892 */ /* 0x000fe2000f8efc3f */
[--C-:B------:R-:W-:Y:S01]  /*16c0*/  SHF.R.S32.HI R155, RZ, 0x1f, R154.reuse ;  /* 0x0000001fff9b7819 */ /* 0x100fe2000001149a */
[----:B------:R-:W-:Y:S01]  /*16d0*/  UIADD3 UR47, UR44, 0x50, URZ ;  /* 0x000000502c2f7890 */ /* 0x000fe2000fffe03f */
[C-C-:B------:R-:W-:Y:S01]  /*16e0*/  IMAD R161, R5.reuse, -0x10, -R154.reuse ;  /* 0xfffffff005a17824 */ /* 0x140fe200078e0a9a */
[C---:B------:R-:W-:Y:S01]  /*16f0*/  LOP3.LUT R160, R158.reuse, 0x8, RZ, 0xc0, !PT ;  /* 0x000000089ea07812 */ /* 0x040fe200078ec0ff */
[----:B------:R-:W-:Y:S01]  /*1700*/  USHF.L.U32 UR43, UR38, 0x1, URZ ;  /* 0x00000001262b7899 */ /* 0x000fe2000800063f */
[----:B------:R-:W-:Y:S01]  /*1710*/  IMAD.WIDE R154, R5, 0x10, R154 ;  /* 0x00000010059a7825 */ /* 0x000fe200078e029a */
[----:B------:R-:W-:Y:S01]  /*1720*/  LOP3.LUT R158, R158, 0x8, RZ, 0xc, !PT ;  /* 0x000000089e9e7812 */ /* 0x000fe200078e0cff */
[----:B------:R-:W-:Y:S01]  /*1730*/  UIADD3 UR48, -UR48, UR38, URZ ;  /* 0x0000002630307290 */ /* 0x000fe2000fffe13f */
[----:B------:R-:W-:Y:S01]  /*1740*/  LOP3.LUT R160, R160, 0x18, RZ, 0x3c, !PT ;  /* 0x00000018a0a07812 */ /* 0x000fe200078e3cff */
[----:B------:R-:W-:Y:S01]  /*1750*/  IMAD.U32 R157, RZ, RZ, UR47 ;  /* 0x0000002fff9d7e24 */ /* 0x000fe2000f8e00ff */
[----:B------:R-:W-:Y:S01]  /*1760*/  USEL UR49, URZ, 0x1, !UP0 ;  /* 0x000000013f317887 */ /* 0x000fe2000c000000 */
[----:B------:R-:W-:-:S02]  /*1770*/  VIADD R161, R161, UR6 ;  /* 0x00000006a1a17c36 */ /* 0x000fc40008000000 */
[----:B------:R-:W-:-:S09]  /*1780*/  VIADD R159, R157, UR46 ;  /* 0x0000002e9d9f7c36 */ /* 0x000fd20008000000 */
.L_x_293:
[----:B------:R-:W-:Y:S01]  /*1790*/  SHF.L.U32 R0, R172, 0x1f, RZ ;  /* 0x0000001fac007819 */ /* 0x000fe200000006ff */
[----:B------:R-:W-:Y:S02]  /*17a0*/  ULDC UR4, c[0x0][0x28c] ;  /* 0x0000a30000047ab9 */ /* 0x000fe40000000800 */
[----:B------:R-:W-:Y:S01]  /*17b0*/  ISETP.LT.AND P1, PT, RZ, UR4, PT ;  /* 0x00000004ff007c0c */ /* 0x000fe2000bf21270 */
[----:B------:R-:W0:Y:S02]  /*17c0*/  SYNCS.PHASECHK.TRANS64.TRYWAIT P0, [R157+UR46], R0 ;  /* 0x000000009d0075a7 */ /* 0x000e24000800016e */
[----:B0-234-:R-:W-:Y:S10]  /*17d0*/  @!P0 BRA `(.L_x_18) ;  /* 0x000000a000508947 */ /* 0x01dff40003800000 */
.L_x_315:
[----:B------:R-:W-:Y:S05]  /*17e0*/  @P1 BRA `(.L_x_19) ;  /* 0x0000000000401947 */ /* 0x000fea0003800000 */
[----:B0-----:R-:W-:Y:S01]  /*17f0*/  MOV R0, 0x0 ;  /* 0x0000000000007802 */ /* 0x001fe20000000f00 */
[----:B------:R-:W-:Y:S01]  /*1800*/  ULDC.64 UR4, c[0x4][0x68] ;  /* 0x01001a0000047ab9 */ /* 0x000fe20000000a00 */
[----:B------:R-:W-:Y:S01]  /*1810*/  ULDC.64 UR6, c[0x4][0x8] ;  /* 0x0100020000067ab9 */ /* 0x000fe20000000a00 */
[----:B------:R-:W-:Y:S01]  /*1820*/  IMAD.U32 R4, RZ, RZ, UR4 ;  /* 0x00000004ff047e24 */ /* 0x000fe2000f8e00ff */
[----:B------:R0:W1:Y:S01]  /*1830*/  LDC.64 R14, c[0x4][R0] ;  /* 0x01000000000e7b82 */ /* 0x0000620000000a00 */
[----:B------:R-:W-:Y:S01]  /*1840*/  IMAD.U32 R5, RZ, RZ, UR5 ;  /* 0x00000005ff057e24 */ /* 0x000fe2000f8e00ff */
[----:B------:R-:W-:Y:S01]  /*1850*/  ULDC.64 UR4, c[0x4][0x70] ;  /* 0x01001c0000047ab9 */ /* 0x000fe20000000a00 */
[----:B------:R-:W-:Y:S02]  /*1860*/  IMAD.U32 R10, RZ, RZ, UR6 ;  /* 0x00000006ff0a7e24 */ /* 0x000fe4000f8e00ff */
[----:B------:R-:W-:Y:S02]  /*1870*/  IMAD.U32 R6, RZ, RZ, UR4 ;  /* 0x00000004ff067e24 */ /* 0x000fe4000f8e00ff */
[----:B------:R-:W-:-:S02]  /*1880*/  IMAD.U32 R7, RZ, RZ, UR5 ;  /* 0x00000005ff077e24 */ /* 0x000fc4000f8e00ff */
[----:B------:R-:W-:Y:S02]  /*1890*/  IMAD.U32 R11, RZ, RZ, UR7 ;  /* 0x00000007ff0b7e24 */ /* 0x000fe4000f8e00ff */
[----:B------:R-:W-:Y:S02]  /*18a0*/  IMAD.MOV.U32 R8, RZ, RZ, 0x1e1 ;  /* 0x000001e1ff087424 */ /* 0x000fe400078e00ff */
[----:B------:R-:W-:Y:S02]  /*18b0*/  IMAD.MOV.U32 R12, RZ, RZ, 0x1 ;  /* 0x00000001ff0c7424 */ /* 0x000fe400078e00ff */
[----:B0-----:R-:W-:-:S07]  /*18c0*/  IMAD.MOV.U32 R13, RZ, RZ, RZ ;  /* 0x000000ffff0d7224 */ /* 0x001fce00078e00ff */
[----:B------:R-:W-:-:S07]  /*18d0*/  LEPC R20, `(.L_x_19) ;  /* 0x000000001014794e */ /* 0x000fce0000000000 */
[----:B-1---5:R-:W-:Y:S05]  /*18e0*/  CALL.ABS.NOINC R14 ;  /* 0x000000000e007343 */ /* 0x022fea0003c00000 */
.L_x_19:
[----:B0-----:R-:W-:-:S05]  /*18f0*/  IMAD.U32 R0, RZ, RZ, UR42 ;  /* 0x0000002aff007e24 */ /* 0x001fca000f8e00ff */
[----:B------:R-:W-:-:S13]  /*1900*/  ISETP.NE.AND P0, PT, R0, 0x3, PT ;  /* 0x000000030000780c */ /* 0x000fda0003f05270 */
[----:B------:R-:W-:Y:S05]  /*1910*/  @!P0 BRA `(.L_x_20) ;  /* 0x0000000000048947 */ /* 0x000fea0003800000 */
[----:B------:R-:W-:Y:S01]  /*1920*/  BPT.TRAP 0x1 ;  /* 0x000000040000795c */ /* 0x000fe20000300000 */
.L_x_20:
[----:B------:R-:W-:Y:S02]  /*1930*/  IMAD.U32 R3, RZ, RZ, UR45 ;  /* 0x0000002dff037e24 */ /* 0x000fe4000f8e00ff */
[----:B------:R-:W-:-:S03]  /*1940*/  IMAD.U32 R0, RZ, RZ, UR49 ;  /* 0x00000031ff007e24 */ /* 0x000fc6000f8e00ff */
[----:B------:R-:W-:Y:S02]  /*1950*/  LEA R3, R3, UR44, 0x3 ;  /* 0x0000002c03037c11 */ /* 0x000fe4000f8e18ff */
[----:B------:R-:W-:-:S04]  /*1960*/  SHF.L.U32 R0, R0, 0x1f, RZ ;  /* 0x0000001f00007819 */ /* 0x000fc800000006ff */
[----:B------:R0:W1:Y:S01]  /*1970*/  SYNCS.PHASECHK.TRANS64.TRYWAIT P1, [R3+URZ], R0 ;  /* 0x00000000030075a7 */ /* 0x000062000802017f */
[----:B------:R-:W-:Y:S05]  /*1980*/  @!P0 BRA `(.L_x_21) ;  /* 0x0000000000048947 */ /* 0x000fea0003800000 */
[----:B------:R-:W-:Y:S01]  /*1990*/  BPT.TRAP 0x1 ;  /* 0x000000040000795c */ /* 0x000fe20000300000 */
.L_x_21:
[----:B------:R-:W-:-:S05]  /*19a0*/  IMAD.U32 R4, RZ, RZ, UR48 ;  /* 0x00000030ff047e24 */ /* 0x000fca000f8e00ff */
[----:B------:R-:W-:Y:S01]  /*19b0*/  ISETP.GE.AND P2, PT, R4, 0x1, PT ;  /* 0x000000010400780c */ /* 0x000fe20003f46270 */
[----:B-1----:R-:W-:-:S12]  /*19c0*/  @P1 BRA `(.L_x_22) ;  /* 0x0000000000081947 */ /* 0x002fd80003800000 */
[----:B------:R-:W1:Y:S02]  /*19d0*/  SYNCS.PHASECHK.TRANS64.TRYWAIT P1, [R3+URZ], R0 ;  /* 0x00000000030075a7 */ /* 0x000e64000802017f */
[----:B-1----:R-:W-:Y:S05]  /*19e0*/  @!P1 BRA `(.L_x_23) ;  /* 0x0000009c00e09947 */ /* 0x002fea0003800000 */
.L_x_22:
[----:B------:R-:W-:Y:S05]  /*19f0*/  WARPSYNC.ALL ;  /* 0x0000000000007948 */ /* 0x000fea0003800000 */
[----:B------:R-:W-:Y:S01]  /*1a00*/  UIADD3 UR4, UR44, 0x180, URZ ;  /* 0x000001802c047890 */ /* 0x000fe2000fffe03f */
[----:B------:R-:W-:Y:S01]  /*1a10*/  WARPGROUP.ARRIVE ;  /* 0x00000000000079c5 */ /* 0x000fe20000000000 */
[----:B------:R-:W-:Y:S02]  /*1a20*/  UIADD3 UR5, UR44, 0x8180, URZ ;  /* 0x000081802c057890 */ /* 0x000fe4000fffe03f */
[----:B------:R-:W-:Y:S02]  /*1a30*/  USHF.R.U32.HI UR4, URZ, 0x4, UR4 ;  /* 0x000000043f047899 */ /* 0x000fe40008011604 */
[----:B------:R-:W-:-:S02]  /*1a40*/  USHF.R.U32.HI UR5, URZ, 0x4, UR5 ;  /* 0x000000043f057899 */ /* 0x000fc40008011605 */
[----:B------:R-:W-:Y:S02]  /*1a50*/  ULOP3.LUT UR4, UR4, 0x3fff, URZ, 0xc0, !UPT ;  /* 0x00003fff04047892 */ /* 0x000fe4000f8ec03f */
[----:B------:R-:W-:Y:S02]  /*1a60*/  ULOP3.LUT UR5, UR5, 0x3fff, URZ, 0xc0, !UPT ;  /* 0x00003fff05057892 */ /* 0x000fe4000f8ec03f */
[----:B------:R-:W-:Y:S02]  /*1a70*/  ULOP3.LUT UR8, UR4, 0x10000, URZ, 0xfc, !UPT ;  /* 0x0001000004087892 */ /* 0x000fe4000f8efc3f */
[----:B------:R-:W-:Y:S02]  /*1a80*/  ULOP3.LUT UR9, UR5, 0x10000, URZ, 0xfc, !UPT ;  /* 0x0001000005097892 */ /* 0x000fe4000f8efc3f */
[----:B------:R-:W-:Y:S02]  /*1a90*/  ULEA UR10, UR45, UR8, 0x9 ;  /* 0x000000082d0a7291 */ /* 0x000fe4000f8e483f */
[----:B------:R-:W-:Y:S01]  /*1aa0*/  ULEA UR11, UR45, UR9, 0xb ;  /* 0x000000092d0b7291 */ /* 0x000fe2000f8e583f */
[----:B------:R-:W-:Y:S01]  /*1ab0*/  UMOV UR5, 0x40000040 ;  /* 0x4000004000057882 */ /* 0x000fe20000000000 */
[----:B------:R-:W-:-:S03]  /*1ac0*/  UMOV UR7, 0x40000040 ;  /* 0x4000004000077882 */ /* 0x000fc60000000000 */
[----:B------:R-:W-:Y:S02]  /*1ad0*/  UMOV UR4, UR10 ;  /* 0x0000000a00047c82 */ /* 0x000fe40008000000 */
[----:B------:R-:W-:Y:S02]  /*1ae0*/  UMOV UR6, UR11 ;  /* 0x0000000b00067c82 */ /* 0x000fe40008000000 */
[----:B------:R-:W-:Y:S01]  /*1af0*/  HGMMA.64x256x8.F32.TF32 R24, gdesc[UR4], RZ, !UPT, gsb0 ;  /* 0x07e00000041879f0 */ /* 0x000fe2000c0028ff */
[----:B------:R-:W-:Y:S02]  /*1b00*/  UIADD3 UR4, UR10, 0x2, URZ ;  /* 0x000000020a047890 */ /* 0x000fe4000fffe03f */
[----:B------:R-:W-:Y:S01]  /*1b10*/  UIADD3 UR6, UR11, 0x2, URZ ;  /* 0x000000020b067890 */ /* 0x000fe2000fffe03f */
[----:B------:R-:W-:Y:S01]  /*1b20*/  UMOV UR5, 0x40000040 ;  /* 0x4000004000057882 */ /* 0x000fe20000000000 */
[----:B------:R-:W-:Y:S01]  /*1b30*/  UMOV UR7, 0x40000040 ;  /* 0x4000004000077882 */ /* 0x000fe20000000000 */
[----:B------:R-:W-:-:S02]  /*1b40*/  WARPGROUP.DEPBAR.LE gsb0, 0x0 ;  /* 0x00008000000079c5 */ /* 0x000fc40000010000 */
[----:B------:R-:W-:-:S15]  /*1b50*/  WARPGROUP.ARRIVE ;  /* 0x00000000000079c5 */ /* 0x000fde0000000000 */
[----:B------:R-:W-:-:S05]  /*1b60*/  NOP ;  /* 0x0000000000007918 */ /* 0x000fca0000000000 */
[----:B------:R-:W-:Y:S01]  /*1b70*/  HGMMA.64x256x8.F32.TF32 R24, gdesc[UR4], R24, gsb0 ;  /* 0x07e00000041879f0 */ /* 0x000fe20008002818 */
[----:B------:R-:W-:Y:S02]  /*1b80*/  UIADD3 UR4, UR10, 0x4, URZ ;  /* 0x000000040a047890 */ /* 0x000fe4000fffe03f */
[----:B------:R-:W-:Y:S01]  /*1b90*/  UIADD3 UR6, UR11, 0x4, URZ ;  /* 0x000000040b067890 */ /* 0x000fe2000fffe03f */
[----:B------:R-:W-:Y:S01]  /*1ba0*/  UMOV UR5, 0x40000040 ;  /* 0x4000004000057882 */ /* 0x000fe20000000000 */
[----:B------:R-:W-:Y:S01]  /*1bb0*/  UMOV UR7, 0x40000040 ;  /* 0x4000004000077882 */ /* 0x000fe20000000000 */
[----:B------:R-:W-:Y:S02]  /*1bc0*/  WARPGROUP.DEPBAR.LE gsb0, 0x0 ;  /* 0x00008000000079c5 */ /* 0x000fe40000010000 */
        /* <DEDUP_REMOVED lines=10> */
[----:B------:R-:W-:Y:S03]  /*1c70*/  HGMMA.64x256x8.F32.TF32 R24, gdesc[UR4], R24, gsb0 ;  /* 0x07e00000041879f0 */ /* 0x000fe60008002818 */
[----:B------:R-:W-:Y:S02]  /*1c80*/  WARPGROUP.DEPBAR.LE gsb0, 0x0 ;  /* 0x00008000000079c5 */ /* 0x000fe40000010000 */
[----:B------:R-:W-:Y:S05]  /*1c90*/  @!P2 BRA `(.L_x_24) ;  /* 0x000000040024a947 */ /* 0x000fea0003800000 */
[----:B------:R-:W-:Y:S01]  /*1ca0*/  UIADD3 UR4, UR45, 0x1, URZ ;  /* 0x000000012d047890 */ /* 0x000fe2000fffe03f */
[----:B01----:R-:W-:Y:S02]  /*1cb0*/  IMAD.U32 R0, RZ, RZ, UR48 ;  /* 0x00000030ff007e24 */ /* 0x003fe4000f8e00ff */
[----:B------:R-:W-:Y:S01]  /*1cc0*/  IMAD.U32 R3, RZ, RZ, UR45 ;  /* 0x0000002dff037e24 */ /* 0x000fe2000f8e00ff */
[----:B------:R-:W-:-:S04]  /*1cd0*/  UISETP.NE.AND UP0, UPT, UR4, 0x4, UPT ;  /* 0x000000040400788c */ /* 0x000fc8000bf05270 */
[----:B------:R-:W-:Y:S02]  /*1ce0*/  USEL UR5, URZ, 0x1, UP0 ;  /* 0x000000013f057887 */ /* 0x000fe40008000000 */
[----:B------:R-:W-:Y:S02]  /*1cf0*/  USEL UR10, UR4, URZ, UP0 ;  /* 0x0000003f040a7287 */ /* 0x000fe40008000000 */
[----:B------:R-:W-:-:S06]  /*1d00*/  ULOP3.LUT UR5, UR49, UR5, URZ, 0x3c, !UPT ;  /* 0x0000000531057292 */ /* 0x000fcc000f8e3c3f */
[----:B------:R-:W-:-:S07]  /*1d10*/  IMAD.U32 R6, RZ, RZ, UR5 ;  /* 0x00000005ff067e24 */ /* 0x000fce000f8e00ff */
.L_x_31:
[----:B------:R-:W-:Y:S05]  /*1d20*/  @!P0 BRA `(.L_x_25) ;  /* 0x0000000000048947 */ /* 0x000fea0003800000 */
[----:B------:R-:W-:Y:S01]  /*1d30*/  BPT.TRAP 0x1 ;  /* 0x000000040000795c */ /* 0x000fe20000300000 */
.L_x_25:
[----:B------:R-:W-:Y:S01]  /*1d40*/  ULEA UR4, UR10, UR44, 0x3 ;  /* 0x0000002c0a047291 */ /* 0x000fe2000f8e183f */
[----:B------:R-:W-:-:S08]  /*1d50*/  SHF.L.U32 R4, R6, 0x1f, RZ ;  /* 0x0000001f06047819 */ /* 0x000fd000000006ff */
[----:B------:R0:W1:Y:S01]  /*1d60*/  SYNCS.PHASECHK.TRANS64.TRYWAIT P1, [UR4], R4 ;  /* 0x00000004ff0075a7 */ /* 0x0000620008020144 */
[----:B------:R-:W-:Y:S05]  /*1d70*/  @!P0 BRA `(.L_x_26) ;  /* 0x0000000000048947 */ /* 0x000fea0003800000 */
[----:B------:R-:W-:Y:S01]  /*1d80*/  BPT.TRAP 0x1 ;  /* 0x000000040000795c */ /* 0x000fe20000300000 */
.L_x_26:
[----:B-1----:R-:W-:Y:S05]  /*1d90*/  @P1 BRA `(.L_x_27) ;  /* 0x0000000000081947 */ /* 0x002fea0003800000 */
[----:B------:R-:W1:Y:S02]  /*1da0*/  SYNCS.PHASECHK.TRANS64.TRYWAIT P1, [UR4], R4 ;  /* 0x00000004ff0075a7 */ /* 0x000e640008020144 */
[----:B-1----:R-:W-:Y:S05]  /*1db0*/  @!P1 BRA `(.L_x_28) ;  /* 0x0000009c00009947 */ /* 0x002fea0003800000 */
.L_x_27:
[----:B------:R-:W-:Y:S01]  /*1dc0*/  ULEA UR11, UR10, UR8, 0x9 ;  /* 0x000000080a0b7291 */ /* 0x000fe2000f8e483f */
[----:B------:R-:W-:Y:S01]  /*1dd0*/  WARPGROUP.ARRIVE ;  /* 0x00000000000079c5 */ /* 0x000fe20000000000 */
[----:B------:R-:W-:Y:S01]  /*1de0*/  ULEA UR12, UR10, UR9, 0xb ;  /* 0x000000090a0c7291 */ /* 0x000fe2000f8e583f */
[----:B------:R-:W-:Y:S01]  /*1df0*/  UMOV UR5, 0x40000040 ;  /* 0x4000004000057882 */ /* 0x000fe20000000000 */
[----:B------:R-:W-:-:S03]  /*1e00*/  UMOV UR7, 0x40000040 ;  /* 0x4000004000077882 */ /* 0x000fc60000000000 */
[----:B------:R-:W-:Y:S02]  /*1e10*/  UMOV UR4, UR11 ;  /* 0x0000000b00047c82 */ /* 0x000fe40008000000 */
[----:B------:R-:W-:Y:S02]  /*1e20*/  UMOV UR6, UR12 ;  /* 0x0000000c00067c82 */ /* 0x000fe40008000000 */
[----:B------:R-:W-:Y:S01]  /*1e30*/  HGMMA.64x256x8.F32.TF32 R24, gdesc[UR4], R24, gsb0 ;  /* 0x07e00000041879f0 */ /* 0x000fe20008002818 */
        /* <DEDUP_REMOVED lines=26> */
[----:B------:R-:W-:Y:S01]  /*1fe0*/  BPT.TRAP 0x1 ;  /* 0x000000040000795c */ /* 0x000fe20000300000 */
.L_x_29:
[----:B------:R-:W-:Y:S01]  /*1ff0*/  ISETP.NE.AND P1, PT, R152, RZ, PT ;  /* 0x000000ff9800720c */ /* 0x000fe20003f25270 */
[----:B------:R-:W-:-:S12]  /*2000*/  UISETP.GT.U32.AND UP0, UPT, UR41, 0x1, UPT ;  /* 0x000000012900788c */ /* 0x000fd8000bf04070 */
[----:B01----:R-:W-:-:S05]  /*2010*/  @P1 LEA R4, R3, UR44, 0x3 ;  /* 0x0000002c03041c11 */ /* 0x003fca000f8e18ff */
[----:B------:R-:W-:-:S05]  /*2020*/  @P1 VIADD R4, R4, 0x20 ;  /* 0x0000002004041836 */ /* 0x000fca0000000000 */
[----:B------:R-:W-:-:S04]  /*2030*/  @P1 PRMT R4, R153, 0x654, R4 ;  /* 0x0000065499041816 */ /* 0x000fc80000000004 */
[----:B------:R0:W-:Y:S01]  /*2040*/  @P1 SYNCS.ARRIVE.TRANS64.RED.A1T0 RZ, [R4+URZ], RZ ;  /* 0x000000ff04ff19a7 */ /* 0x0001e2000810043f */
[----:B------:R-:W-:-:S13]  /*2050*/  PLOP3.LUT P1, PT, PT, PT, UP0, 0x80, 0x0 ;  /* 0x000000000000781c */ /* 0x000fda0003f2f008 */
[----:B0-----:R-:W-:Y:S05]  /*2060*/  @P1 BRA `(.L_x_30) ;  /* 0x0000000000041947 */ /* 0x001fea0003800000 */
[----:B------:R-:W-:Y:S01]  /*2070*/  BPT.TRAP 0x1 ;  /* 0x000000040000795c */ /* 0x000fe20000300000 */
.L_x_30:
[----:B------:R-:W-:Y:S01]  /*2080*/  UIADD3 UR10, UR10, 0x1, URZ ;  /* 0x000000010a0a7890 */ /* 0x000fe2000fffe03f */
[C---:B------:R-:W-:Y:S01]  /*2090*/  ISETP.GT.AND P2, PT, R0.reuse, 0x1, PT ;  /* 0x000000010000780c */ /* 0x040fe20003f44270 */
[----:B------:R-:W-:Y:S02]  /*20a0*/  VIADD R3, R3, 0x1 ;  /* 0x0000000103037836 */ /* 0x000fe40000000000 */
[----:B------:R-:W-:Y:S01]  /*20b0*/  UISETP.NE.AND UP0, UPT, UR10, 0x4, UPT ;  /* 0x000000040a00788c */ /* 0x000fe2000bf05270 */
[----:B------:R-:W-:Y:S02]  /*20c0*/  VIADD R0, R0, 0xffffffff ;  /* 0xffffffff00007836 */ /* 0x000fe40000000000 */
[C---:B------:R-:W-:Y:S01]  /*20d0*/  ISETP.NE.AND P1, PT, R3.reuse, 0x4, PT ;  /* 0x000000040300780c */ /* 0x040fe20003f25270 */
[----:B------:R-:W-:Y:S02]  /*20e0*/  USEL UR4, URZ, 0x1, UP0 ;  /* 0x000000013f047887 */ /* 0x000fe40008000000 */
[----:B------:R-:W-:Y:S01]  /*20f0*/  USEL UR10, UR10, URZ, UP0 ;  /* 0x0000003f0a0a7287 */ /* 0x000fe20008000000 */
[----:B------:R-:W-:-:S03]  /*2100*/  SEL R3, R3, RZ, P1 ;  /* 0x000000ff03037207 */ /* 0x000fc60000800000 */
[----:B------:R-:W-:Y:S01]  /*2110*/  LOP3.LUT R6, R6, UR4, RZ, 0x3c, !PT ;  /* 0x0000000406067c12 */ /* 0x000fe2000f8e3cff */
[----:B------:R-:W-:Y:S07]  /*2120*/  @P2 BRA `(.L_x_31) ;  /* 0xfffffff800fc2947 */ /* 0x000fee000383ffff */
.L_x_24:
[----:B01----:R-:W0:Y:S01]  /*2130*/  LDC R0, c[0x0][0x28c] ;  /* 0x0000a300ff007b82 */ /* 0x003e220000000800 */
[----:B------:R1:W-:Y:S01]  /*2140*/  SYNCS.ARRIVE.TRANS64.A1T0 RZ, [R158+UR47], RZ ;  /* 0x000000ff9eff79a7 */ /* 0x0003e2000810002f */
[----:B0-----:R-:W-:-:S13]  /*2150*/  ISETP.GE.AND P1, PT, R0, 0x1, PT ;  /* 0x000000010000780c */ /* 0x001fda0003f26270 */
[----:B-1----:R-:W-:Y:S05]  /*2160*/  @!P1 BRA `(.L_x_32) ;  /* 0x0000000000409947 */ /* 0x002fea0003800000 */
[----:B------:R-:W-:Y:S05]  /*2170*/  @!P0 BRA `(.L_x_33) ;  /* 0x0000000000048947 */ /* 0x000fea0003800000 */
[----:B------:R-:W-:Y:S01]  /*2180*/  BPT.TRAP 0x1 ;  /* 0x000000040000795c */ /* 0x000fe20000300000 */
.L_x_33:
[----:B------:R-:W-:Y:S01]  /*2190*/  ISETP.NE.AND P0, PT, R152, RZ, PT ;  /* 0x000000ff9800720c */ /* 0x000fe20003f05270 */
[----:B------:R-:W-:-:S12]  /*21a0*/  IMAD.U32 R3, RZ, RZ, UR44 ;  /* 0x0000002cff037e24 */ /* 0x000fd8000f8e00ff */
[----:B------:R-:W-:-:S05]  /*21b0*/  VOTEU.ANY UP0, P0 ;  /* 0x00000000003f7886 */ /* 0x000fca0000000100 */
[----:B------:R-:W-:Y:S02]  /*21c0*/  @UP0 UIADD3 UR4, UR48, UR45, URZ ;  /* 0x0000002d30040290 */ /* 0x000fe4000fffe03f */
[----:B------:R-:W-:-:S04]  /*21d0*/  UISETP.GT.U32.AND UP0, UPT, UR41, 0x1, UPT ;  /* 0x000000012900788c */ /* 0x000fc8000bf04070 */
[----:B------:R-:W-:-:S04]  /*21e0*/  IMAD.U32 R0, RZ, RZ, UR4 ;  /* 0x00000004ff007e24 */ /* 0x000fc8000f8e00ff */
[----:B------:R-:W-:-:S05]  /*21f0*/  @P0 IMAD.SHL.U32 R0, R0, 0x8, RZ ;  /* 0x0000000800000824 */ /* 0x000fca00078e00ff */
[----:B------:R-:W-:-:S04]  /*2200*/  @P0 LOP3.LUT R0, R0, 0x18, RZ, 0xc0, !PT ;  /* 0x0000001800000812 */ /* 0x000fc800078ec0ff */
[----:B------:R-:W-:-:S04]  /*2210*/  @P0 IADD3 R0, R3, 0x20, R0 ;  /* 0x0000002003000810 */ /* 0x000fc80007ffe000 */
[----:B------:R-:W-:-:S04]  /*2220*/  @P0 PRMT R0, R153, 0x654, R0 ;  /* 0x0000065499000816 */ /* 0x000fc80000000000 */
[----:B------:R0:W-:Y:S01]  /*2230*/  @P0 SYNCS.ARRIVE.TRANS64.RED.A1T0 RZ, [R0+URZ], RZ ;  /* 0x000000ff00ff09a7 */ /* 0x0001e2000810043f */
[----:B------:R-:W-:-:S13]  /*2240*/  PLOP3.LUT P0, PT, PT, PT, UP0, 0x80, 0x0 ;  /* 0x000000000000781c */ /* 0x000fda0003f0f008 */
[----:B0-----:R-:W-:Y:S05]  /*2250*/  @P0 BRA `(.L_x_32) ;  /* 0x0000000000040947 */ /* 0x001fea0003800000 */
[----:B------:R-:W-:Y:S01]  /*2260*/  BPT.TRAP 0x1 ;  /* 0x000000040000795c */ /* 0x000fe20000300000 */
.L_x_32:
[----:B------:R-:W-:Y:S01]  /*2270*/  SHF.L.U32 R0, R172, 0x1f, RZ ;  /* 0x0000001fac007819 */ /* 0x000fe200000006ff */
[----:B------:R-:W-:Y:S01]  /*2280*/  UIADD3 UR45, UR43, UR45, URZ ;  /* 0x0000002d2b2d7290 */ /* 0x000fe2000fffe03f */
[----:B------:R-:W0:Y:S01]  /*2290*/  LDC R7, c[0x0][0x288] ;  /* 0x0000a200ff077b82 */ /* 0x000e220000000800 */
[----:B------:R-:W-:Y:S02]  /*22a0*/  IMAD.SHL.U32 R12, R156, 0x2, RZ ;  /* 0x000000029c0c7824 */ /* 0x000fe400078e00ff */
[----:B------:R-:W-:Y:S02]  /*22b0*/  USHF.R.U32.HI UR4, URZ, 0x2, UR45 ;  /* 0x000000023f047899 */ /* 0x000fe4000801162d */
[----:B------:R-:W-:Y:S01]  /*22c0*/  UISETP.GT.U32.AND UP0, UPT, UR45, 0x3, UPT ;  /* 0x000000032d00788c */ /* 0x000fe2000bf04070 */
[----:B------:R-:W-:Y:S01]  /*22d0*/  SHF.R.S32.HI R13, RZ, 0x1f, R12 ;  /* 0x0000001fff0d7819 */ /* 0x000fe2000001140c */
[----:B------:R-:W-:Y:S01]  /*22e0*/  ULOP3.LUT UR4, UR4, 0x1, URZ, 0xc0, !UPT ;  /* 0x0000000104047892 */ /* 0x000fe2000f8ec03f */
[----:B------:R-:W1:Y:S01]  /*22f0*/  SYNCS.PHASECHK.TRANS64.TRYWAIT P0, [R157+UR46+0x10], R0 ;  /* 0x000010009d0075a7 */ /* 0x000e62000800016e */
[----:B------:R-:W-:-:S02]  /*2300*/  UISETP.LT.U32.AND UP0, UPT, UR43, 0x4, UP0 ;  /* 0x000000042b00788c */ /* 0x000fc40008701070 */
[----:B------:R-:W-:Y:S02]  /*2310*/  UISETP.NE.U32.AND UP1, UPT, UR4, 0x1, UPT ;  /* 0x000000010400788c */ /* 0x000fe4000bf25070 */
[----:B------:R-:W-:Y:S02]  /*2320*/  USEL UR5, URZ, 0x1, !UP0 ;  /* 0x000000013f057887 */ /* 0x000fe4000c000000 */
[----:B------:R-:W-:Y:S02]  /*2330*/  UISETP.GT.U32.AND UP1, UPT, UR43, 0x3, !UP1 ;  /* 0x000000032b00788c */ /* 0x000fe4000cf24070 */
[----:B------:R-:W-:Y:S02]  /*2340*/  ULOP3.LUT UR45, UR45, 0x3, URZ, 0xc0, !UPT ;  /* 0x000000032d2d7892 */ /* 0x000fe4000f8ec03f */
[----:B------:R-:W-:-:S04]  /*2350*/  USEL UR4, URZ, 0x1, !UP1 ;  /* 0x000000013f047887 */ /* 0x000fc8000c800000 */
[----:B------:R-:W-:Y:S01]  /*2360*/  ULOP3.LUT UR49, UR4, UR49, UR5, 0x96, !UPT ;  /* 0x0000003104317292 */ /* 0x000fe2000f8e9605 */
[----:B01----:R-:W-:Y:S11]  /*2370*/  @!P0 BRA `(.L_x_34) ;  /* 0x0000009400a88947 */ /* 0x003ff60003800000 */
.L_x_316:
[----:B------:R-:W-:Y:S01]  /*2380*/  IMAD.SHL.U32 R4, R18, 0x40, RZ ;  /* 0x0000004012047824 */ /* 0x000fe200078e00ff */
[----:B------:R-:W-:Y:S01]  /*2390*/  ULDC UR6, c[0x0][0x284] ;  /* 0x0000a10000067ab9 */ /* 0x000fe20000000800 */
[----:B------:R-:W-:Y:S01]  /*23a0*/  IMAD.SHL.U32 R14, R2, 0x100, RZ ;  /* 0x00000100020e7824 */ /* 0x000fe200078e00ff */
[----:B------:R-:W-:Y:S01]  /*23b0*/  SHF.R.S32.HI R167, RZ, 0x1f, R19 ;  /* 0x0000001fffa77819 */ /* 0x000fe20000011413 */
[----:B------:R-:W-:Y:S01]  /*23c0*/  ULDC.64 UR4, c[0x0][0x5d0] ;  /* 0x0001740000047ab9 */ /* 0x000fe20000000a00 */
[----:B------:R-:W-:Y:S01]  /*23d0*/  ISETP.GE.AND P0, PT, R4, UR6, PT ;  /* 0x0000000604007c0c */ /* 0x000fe2000bf06270 */
[----:B------:R-:W-:Y:S01]  /*23e0*/  IMAD.WIDE.U32 R2, R19, UR4, R12 ;  /* 0x0000000413027c25 */ /* 0x000fe2000f8e000c */
[----:B------:R-:W-:Y:S02]  /*23f0*/  SHF.R.S32.HI R15, RZ, 0x1f, R14 ;  /* 0x0000001fff0f7819 */ /* 0x000fe4000001140e */
[C---:B------:R-:W-:Y:S01]  /*2400*/  ISETP.GE.OR P0, PT, R14.reuse, R7, P0 ;  /* 0x000000070e00720c */ /* 0x040fe20000706670 */
[----:B0-----:R-:W-:Y:S01]  /*2410*/  IMAD R0, R167, UR4, RZ ;  /* 0x00000004a7007c24 */ /* 0x001fe2000f8e02ff */
[----:B------:R-:W-:-:S03]  /*2420*/  IADD3 R164, P1, R14, R2, RZ ;  /* 0x000000020ea47210 */ /* 0x000fc60007f3e0ff */
[----:B------:R-:W-:-:S05]  /*2430*/  IMAD R5, R19, UR5, R0 ;  /* 0x0000000513057c24 */ /* 0x000fca000f8e0200 */
[----:B------:R-:W-:-:S03]  /*2440*/  IADD3.X R165, R15, R3, R5, P1, !PT ;  /* 0x000000030fa57210 */ /* 0x000fc60000ffe405 */
[----:B------:R-:W-:Y:S05]  /*2450*/  @P0 BRA `(.L_x_35) ;  /* 0x0000007c000c0947 */ /* 0x000fea0003800000 */
[----:B------:R-:W0:Y:S01]  /*2460*/  LDC.64 R10, c[0x0][0x5c8] ;  /* 0x00017200ff0a7b82 */ /* 0x000e220000000a00 */
[----:B-----5:R-:W-:Y:S01]  /*2470*/  FSETP.NEU.AND P0, PT, R22, RZ, PT ;  /* 0x000000ff1600720b */ /* 0x020fe20003f0d000 */
[----:B------:R-:W-:Y:S01]  /*2480*/  IMAD R3, R156, -0x2, R7 ;  /* 0xfffffffe9c037824 */ /* 0x000fe200078e0207 */
[----:B------:R-:W-:Y:S01]  /*2490*/  BSSY B0, `(.L_x_35) ;  /* 0x00007bf000007945 */ /* 0x000fe20003800000 */
[----:B------:R-:W-:-:S04]  /*24a0*/  IMAD.WIDE R162, R18, 0x40, R154 ;  /* 0x0000004012a27825 */ /* 0x000fc800078e029a */
[----:B------:R-:W-:Y:S02]  /*24b0*/  IMAD.IADD R0, R3, 0x1, -R14 ;  /* 0x0000000103007824 */ /* 0x000fe400078e0a0e */
[----:B------:R-:W-:-:S03]  /*24c0*/  IMAD.IADD R2, R161, 0x1, -R4 ;  /* 0x00000001a1027824 */ /* 0x000fc600078e0a04 */
[----:B------:R-:W-:-:S04]  /*24d0*/  ISETP.GT.AND P2, PT, R0, RZ, PT ;  /* 0x000000ff0000720c */ /* 0x000fc80003f44270 */
[----:B------:R-:W-:Y:S01]  /*24e0*/  ISETP.GT.AND P4, PT, R2, RZ, P2 ;  /* 0x000000ff0200720c */ /* 0x000fe20001784270 */
[-C--:B0-----:R-:W-:Y:S02]  /*24f0*/  IMAD R3, R163, R10.reuse, RZ ;  /* 0x0000000aa3037224 */ /* 0x081fe400078e02ff */
[----:B------:R-:W-:-:S04]  /*2500*/  IMAD.WIDE.U32 R164, R162, R10, R164 ;  /* 0x0000000aa2a47225 */ /* 0x000fc800078e00a4 */
[----:B------:R-:W-:-:S04]  /*2510*/  IMAD R3, R162, R11, R3 ;  /* 0x0000000ba2037224 */ /* 0x000fc800078e0203 */
[----:B------:R-:W-:Y:S01]  /*2520*/  IMAD.IADD R173, R165, 0x1, R3 ;  /* 0x00000001a5ad7824 */ /* 0x000fe200078e0203 */
[----:B------:R-:W-:Y:S06]  /*2530*/  @!P0 BRA `(.L_x_36) ;  /* 0x0000005400988947 */ /* 0x000fec0003800000 */
[----:B------:R-:W0:Y:S01]  /*2540*/  LDC.64 R20, c[0x0][0x5b8] ;  /* 0x00016e00ff147b82 */ /* 0x000e220000000a00 */
[----:B------:R-:W-:-:S07]  /*2550*/  ULDC.64 UR4, c[0x0][0x5c0] ;  /* 0x0001700000047ab9 */ /* 0x000fce0000000a00 */
[----:B------:R-:W1:Y:S08]  /*2560*/  LDC.64 R174, c[0x0][0x5b0] ;  /* 0x00016c00ffae7b82 */ /* 0x000e700000000a00 */
[----:B------:R-:W2:Y:S01]  /*2570*/  LDC.64 R8, c[0x0][0x5a8] ;  /* 0x00016a00ff087b82 */ /* 0x000ea20000000a00 */
[-C--:B0-----:R-:W-:Y:S02]  /*2580*/  IMAD R6, R167, R20.reuse, RZ ;  /* 0x00000014a7067224 */ /* 0x081fe400078e02ff */
[----:B------:R-:W-:-:S04]  /*2590*/  IMAD.WIDE.U32 R4, R19, R20, R12 ;  /* 0x0000001413047225 */ /* 0x000fc800078e000c */
[----:B------:R-:W-:Y:S01]  /*25a0*/  IMAD R165, R19, R21, R6 ;  /* 0x0000001513a57224 */ /* 0x000fe200078e0206 */
[----:B------:R-:W-:Y:S01]  /*25b0*/  IADD3 R166, P0, R14, R4, RZ ;  /* 0x000000040ea67210 */ /* 0x000fe20007f1e0ff */
[----:B-1----:R-:W-:-:S03]  /*25c0*/  IMAD R3, R163, R174, RZ ;  /* 0x000000aea3037224 */ /* 0x002fc600078e02ff */
[----:B------:R-:W-:Y:S01]  /*25d0*/  IADD3.X R167, R15, R5, R165, P0, !PT ;  /* 0x000000050fa77210 */ /* 0x000fe200007fe4a5 */
[C---:B------:R-:W-:Y:S02]  /*25e0*/  IMAD R163, R162.reuse, R175, R3 ;  /* 0x000000afa2a37224 */ /* 0x040fe400078e0203 */
[----:B------:R-:W-:-:S04]  /*25f0*/  IMAD.WIDE.U32 R4, R162, R174, R166 ;  /* 0x000000aea2047225 */ /* 0x000fc800078e00a6 */
[----:B------:R-:W-:Y:S01]  /*2600*/  IMAD.IADD R3, R5, 0x1, R163 ;  /* 0x0000000105037824 */ /* 0x000fe200078e02a3 */
[----:B--2---:R-:W-:-:S04]  /*2610*/  LEA R6, P0, R4, R8, 0x2 ;  /* 0x0000000804067211 */ /* 0x004fc800078010ff */
[----:B------:R-:W-:-:S05]  /*2620*/  LEA.HI.X R7, R4, R9, R3, 0x2, P0 ;  /* 0x0000000904077211 */ /* 0x000fca00000f1403 */
[----:B------:R0:W2:Y:S01]  /*2630*/  @P4 LDG.E.LTC128B R3, desc[UR50][R6.64] ;  /* 0x0000003206034981 */ /* 0x0000a2000c1e1920 */
[----:B------:R-:W-:Y:S01]  /*2640*/  IMAD.WIDE.U32 R4, R162, R174, R14 ;  /* 0x000000aea2047225 */ /* 0x000fe200078e000e */
[C---:B------:R-:W-:Y:S01]  /*2650*/  SHF.L.U64.HI R171, R174.reuse, 0x3, R175 ;  /* 0x00000003aeab7819 */ /* 0x040fe200000102af */
[----:B------:R-:W-:Y:S02]  /*2660*/  BSSY B1, `(.L_x_37) ;  /* 0x0000014000017945 */ /* 0x000fe40003800000 */
[----:B------:R-:W-:Y:S01]  /*2670*/  IMAD.SHL.U32 R170, R174, 0x8, RZ ;  /* 0x00000008aeaa7824 */ /* 0x000fe200078e00ff */
[----:B------:R-:W-:Y:S02]  /*2680*/  IADD3 R168, P0, R12, R4, RZ ;  /* 0x000000040ca87210 */ /* 0x000fe40007f1e0ff */
[----:B------:R-:W-:Y:S01]  /*2690*/  LEA R4, P1, R164, UR4, 0x2 ;  /* 0x00000004a4047c11 */ /* 0x000fe2000f8210ff */
[----:B------:R-:W-:Y:S01]  /*26a0*/  IMAD.WIDE.U32 R170, R162, R174, R170 ;  /* 0x000000aea2aa7225 */ /* 0x000fe200078e00aa */
[----:B------:R-:W-:-:S02]  /*26b0*/  IADD3.X R169, R13, R163, R5, P0, !PT ;  /* 0x000000a30da97210 */ /* 0x000fc400007fe405 */
[----:B------:R-:W-:Y:S02]  /*26c0*/  LEA.HI.X R5, R164, UR5, R173, 0x2, P1 ;  /* 0x00000005a4057c11 */ /* 0x000fe400088f14ad */
[----:B------:R-:W-:Y:S01]  /*26d0*/  ISETP.GT.AND P0, PT, R0, 0x1, PT ;  /* 0x000000010000780c */ /* 0x000fe20003f04270 */
[----:B------:R-:W-:-:S03]  /*26e0*/  IMAD.WIDE.U32 R168, R19, R20, R168 ;  /* 0x0000001413a87225 */ /* 0x000fc600078e00a8 */
[----:B------:R-:W-:Y:S01]  /*26f0*/  ISETP.GT.AND P1, PT, R2, RZ, P0 ;  /* 0x000000ff0200720c */ /* 0x000fe20000724270 */
[----:B0-----:R-:W-:Y:S01]  /*2700*/  IMAD.IADD R7, R165, 0x1, R169 ;  /* 0x00000001a5077824 */ /* 0x001fe200078e02a9 */
[----:B------:R-:W-:-:S04]  /*2710*/  LEA R6, P3, R168, R8, 0x2 ;  /* 0x00000008a8067211 */ /* 0x000fc800078610ff */
[----:B------:R-:W-:Y:S02]  /*2720*/  LEA.HI.X R7, R168, R9, R7, 0x2, P3 ;  /* 0x00000009a8077211 */ /* 0x000fe400018f1407 */
[----:B--2---:R-:W-:-:S05]  /*2730*/  LOP3.LUT R21, R3, 0xffffe000, RZ, 0xc0, !PT ;  /* 0xffffe00003157812 */ /* 0x004fca00078ec0ff */
[----:B------:R-:W-:-:S04]  /*2740*/  FMUL R21, R21, R22 ;  /* 0x0000001615157220 */ /* 0x000fc80000400000 */
[----:B------:R-:W-:-:S05]  /*2750*/  FFMA R21, R24, R23, R21 ;  /* 0x0000001718157223 */ /* 0x000fca0000000015 */
[----:B------:R-:W-:-:S05]  /*2760*/  F2FP.TF32.F32.PACK_B R21, R21 ;  /* 0x00000015ff15723e */ /* 0x000fca00024050ff */
[----:B------:R0:W-:Y:S01]  /*2770*/  @P4 STG.E desc[UR50][R4.64], R21 ;  /* 0x0000001504004986 */ /* 0x0001e2000c101932 */
[----:B------:R-:W-:Y:S05]  /*2780*/  @!P1 BRA `(.L_x_38) ;  /* 0x0000000000049947 */ /* 0x000fea0003800000 */
[----:B------:R1:W5:Y:S02]  /*2790*/  LDG.E.LTC128B R3, desc[UR50][R6.64+0x4] ;  /* 0x0000043206037981 */ /* 0x000364000c1e1920 */
.L_x_38:
[----:B------:R-:W-:Y:S05]  /*27a0*/  BSYNC B1 ;  /* 0x0000000000017941 */ /* 0x000fea0003800000 */
.L_x_37:
[----:B0----5:R-:W-:Y:S01]  /*27b0*/  LOP3.LUT R21, R3, 0xffffe000, RZ, 0xc0, !PT ;  /* 0xffffe00003157812 */ /* 0x021fe200078ec0ff */
[----:B------:R-:W-:Y:S01]  /*27c0*/  IMAD.IADD R169, R163, 0x1, R171 ;  /* 0x00000001a3a97824 */ /* 0x000fe200078e02ab */
[----:B------:R-:W-:Y:S02]  /*27d0*/  IADD3 R162, P3, R166, R170, RZ ;  /* 0x000000aaa6a27210 */ /* 0x000fe40007f7e0ff */
[----:B------:R-:W-:Y:S01]  /*27e0*/  ISETP.GT.AND P2, PT, R2, 0x8, P2 ;  /* 0x000000080200780c */ /* 0x000fe20001744270 */
[----:B------:R-:W-:Y:S02]  /*27f0*/  FMUL R18, R21, R22 ;  /* 0x0000001615127220 */ /* 0x000fe40000400000 */
[----:B------:R-:W-:Y:S01]  /*2800*/  IMAD.X R166, R169, 0x1, R167, P3 ;  /* 0x00000001a9a67824 */ /* 0x000fe200018e06a7 */
[----:B------:R-:W-:Y:S01]  /*2810*/  LEA R24, P3, R162, R8, 0x2 ;  /* 0x00000008a2187211 */ /* 0x000fe200078610ff */
[----:B------:R-:W-:Y:S01]  /*2820*/  FFMA R163, R25, R23, R18 ;  /* 0x0000001719a37223 */ /* 0x000fe20000000012 */
[----:B------:R-:W-:-:S02]  /*2830*/  IMAD.MOV.U32 R18, RZ, RZ, R3 ;  /* 0x000000ffff127224 */ /* 0x000fc400078e0003 */
[----:B------:R-:W-:Y:S02]  /*2840*/  LEA.HI.X R25, R162, R9, R166, 0x2, P3 ;  /* 0x00000009a2197211 */ /* 0x000fe400018f14a6 */
[----:B------:R-:W-:-:S05]  /*2850*/  F2FP.TF32.F32.PACK_B R163, R163 ;  /* 0x000000a3ffa3723e */ /* 0x000fca00024050ff */
[----:B------:R0:W-:Y:S04]  /*2860*/  @P1 STG.E desc[UR50][R4.64+0x4], R163 ;  /* 0x000004a304001986 */ /* 0x0001e8000c101932 */
[----:B------:R-:W2:Y:S01]  /*2870*/  @P2 LDG.E.LTC128B R18, desc[UR50][R24.64] ;  /* 0x0000003218122981 */ /* 0x000ea2000c1e1920 */
[----:B------:R-:W-:Y:S01]  /*2880*/  IADD3 R12, P1, P3, R12, R170, R14 ;  /* 0x000000aa0c0c7210 */ /* 0x000fe20007b3e00e */
[----:B------:R-:W-:Y:S01]  /*2890*/  BSSY B1, `(.L_x_39) ;  /* 0x0000011000017945 */ /* 0x000fe20003800000 */
[C---:B------:R-:W-:Y:S02]  /*28a0*/  SHF.L.U64.HI R11, R10.reuse, 0x5, R11 ;  /* 0x000000050a0b7819 */ /* 0x040fe4000001020b */
[----:B------:R-:W-:Y:S02]  /*28b0*/  IADD3.X R13, R13, R169, R15, P1, P3 ;  /* 0x000000a90d0d7210 */ /* 0x000fe40000fe640f */
[----:B------:R-:W-:-:S02]  /*28c0*/  LEA R10, P1, R10, R4, 0x5 ;  /* 0x000000040a0a7211 */ /* 0x000fc400078228ff */
[----:B------:R-:W-:Y:S01]  /*28d0*/  ISETP.GT.AND P0, PT, R2, 0x8, P0 ;  /* 0x000000080200780c */ /* 0x000fe20000704270 */
[----:B------:R-:W-:-:S04]  /*28e0*/  IMAD.WIDE.U32 R20, R19, R20, R12 ;  /* 0x0000001413147225 */ /* 0x000fc800078e000c */
[----:B------:R-:W-:Y:S01]  /*28f0*/  IMAD.X R11, R11, 0x1, R5, P1 ;  /* 0x000000010b0b7824 */ /* 0x000fe200008e0605 */
[----:B------:R-:W-:Y:S02]  /*2900*/  LEA R8, P3, R20, R8, 0x2 ;  /* 0x0000000814087211 */ /* 0x000fe400078610ff */
[----:B--2---:R-:W-:-:S05]  /*2910*/  LOP3.LUT R3, R18, 0xffffe000, RZ, 0xc0, !PT ;  /* 0xffffe00012037812 */ /* 0x004fca00078ec0ff */
[----:B------:R-:W-:-:S04]  /*2920*/  FMUL R3, R3, R22 ;  /* 0x0000001603037220 */ /* 0x000fc80000400000 */
[----:B------:R-:W-:Y:S01]  /*2930*/  FFMA R13, R26, R23, R3 ;  /* 0x000000171a0d7223 */ /* 0x000fe20000000003 */
[----:B------:R-:W-:-:S04]  /*2940*/  IMAD.IADD R3, R165, 0x1, R21 ;  /* 0x00000001a5037824 */ /* 0x000fc800078e0215 */
[----:B------:R-:W-:Y:S02]  /*2950*/  F2FP.TF32.F32.PACK_B R13, R13 ;  /* 0x0000000dff0d723e */ /* 0x000fe400024050ff */
[----:B------:R-:W-:-:S03]  /*2960*/  LEA.HI.X R9, R20, R9, R3, 0x2, P3 ;  /* 0x0000000914097211 */ /* 0x000fc600018f1403 */
[----:B------:R0:W-:Y:S01]  /*2970*/  @P2 STG.E desc[UR50][R10.64], R13 ;  /* 0x0000000d0a002986 */ /* 0x0001e2000c101932 */
[----:B------:R-:W-:Y:S05]  /*2980*/  @!P0 BRA `(.L_x_40) ;  /* 0x0000000000048947 */ /* 0x000fea0003800000 */
[----:B------:R2:W5:Y:S02]  /*2990*/  LDG.E.LTC128B R18, desc[UR50][R8.64+0x4] ;  /* 0x0000043208127981 */ /* 0x000564000c1e1920 */
.L_x_40:
[----:B------:R-:W-:Y:S05]  /*29a0*/  BSYNC B1 ;  /* 0x0000000000017941 */ /* 0x000fea0003800000 */
.L_x_39:
[----:B-----5:R-:W-:Y:S01]  /*29b0*/  LOP3.LUT R3, R18, 0xffffe000, RZ, 0xc0, !PT ;  /* 0xffffe00012037812 */ /* 0x020fe200078ec0ff */
[----:B------:R-:W-:Y:S01]  /*29c0*/  BSSY B1, `(.L_x_41) ;  /* 0x0000009000017945 */ /* 0x000fe20003800000 */
[----:B------:R-:W-:-:S03]  /*29d0*/  ISETP.GT.AND P1, PT, R0, 0x8, PT ;  /* 0x000000080000780c */ /* 0x000fc60003f24270 */
[----:B------:R-:W-:Y:S01]  /*29e0*/  FMUL R12, R3, R22 ;  /* 0x00000016030c7220 */ /* 0x000fe20000400000 */
[----:B------:R-:W-:-:S03]  /*29f0*/  ISETP.GT.AND P2, PT, R2, RZ, P1 ;  /* 0x000000ff0200720c */ /* 0x000fc60000f44270 */
[----:B------:R-:W-:-:S05]  /*2a00*/  FFMA R27, R27, R23, R12 ;  /* 0x000000171b1b7223 */ /* 0x000fca000000000c */
[----:B------:R-:W-:-:S05]  /*2a10*/  F2FP.TF32.F32.PACK_B R27, R27 ;  /* 0x0000001bff1b723e */ /* 0x000fca00024050ff */
[----:B------:R3:W-:Y:S01]  /*2a20*/  @P0 STG.E desc[UR50][R10.64+0x4], R27 ;  /* 0x0000041b0a000986 */ /* 0x0007e2000c101932 */
[----:B------:R-:W-:Y:S05]  /*2a30*/  @!P2 BRA `(.L_x_42) ;  /* 0x000000000004a947 */ /* 0x000fea0003800000 */
[----:B------:R4:W5:Y:S02]  /*2a40*/  LDG.E.LTC128B R18, desc[UR50][R6.64+0x20] ;  /* 0x0000203206127981 */ /* 0x000964000c1e1920 */
.L_x_42:
[----:B------:R-:W-:Y:S05]  /*2a50*/  BSYNC B1 ;  /* 0x0000000000017941 */ /* 0x000fea0003800000 */
.L_x_41:
        /* <DEDUP_REMOVED lines=10> */
.L_x_44:
[----:B------:R-:W-:Y:S05]  /*2b00*/  BSYNC B1 ;  /* 0x0000000000017941 */ /* 0x000fea0003800000 */
.L_x_43:
[----:B0----5:R-:W-:Y:S01]  /*2b10*/  LOP3.LUT R3, R18, 0xffffe000, RZ, 0xc0, !PT ;  /* 0xffffe00012037812 */ /* 0x021fe200078ec0ff */
[----:B------:R-:W-:Y:S01]  /*2b20*/  BSSY B1, `(.L_x_45) ;  /* 0x0000008000017945 */ /* 0x000fe20003800000 */
[----:B------:R-:W-:-:S03]  /*2b30*/  ISETP.GT.AND P1, PT, R2, 0x8, P1 ;  /* 0x000000080200780c */ /* 0x000fc60000f24270 */
[----:B------:R-:W-:-:S04]  /*2b40*/  FMUL R12, R3, R22 ;  /* 0x00000016030c7220 */ /* 0x000fc80000400000 */
[----:B------:R-:W-:-:S05]  /*2b50*/  FFMA R29, R29, R23, R12 ;  /* 0x000000171d1d7223 */ /* 0x000fca000000000c */
[----:B------:R-:W-:-:S05]  /*2b60*/  F2FP.TF32.F32.PACK_B R29, R29 ;  /* 0x0000001dff1d723e */ /* 0x000fca00024050ff */
[----:B------:R0:W-:Y:S01]  /*2b70*/  @P3 STG.E desc[UR50][R4.64+0x24], R29 ;  /* 0x0000241d04003986 */ /* 0x0001e2000c101932 */
[----:B------:R-:W-:Y:S05]  /*2b80*/  @!P1 BRA `(.L_x_46) ;  /* 0x0000000000049947 */ /* 0x000fea0003800000 */
[----:B------:R0:W5:Y:S02]  /*2b90*/  LDG.E.LTC128B R18, desc[UR50][R8.64+0x20] ;  /* 0x0000203208127981 */ /* 0x000164000c1e1920 */
.L_x_46:
[----:B------:R-:W-:Y:S05]  /*2ba0*/  BSYNC B1 ;  /* 0x0000000000017941 */ /* 0x000fea0003800000 */
.L_x_45:
[----:B-----5:R-:W-:Y:S01]  /*2bb0*/  LOP3.LUT R3, R18, 0xffffe000, RZ, 0xc0, !PT ;  /* 0xffffe00012037812 */ /* 0x020fe200078ec0ff */
        /* <DEDUP_REMOVED lines=8> */
.L_x_48:
[----:B------:R-:W-:Y:S05]  /*2c40*/  BSYNC B1 ;  /* 0x0000000000017941 */ /* 0x000fea0003800000 */
.L_x_47:
[----:B0----5:R-:W-:Y:S01]  /*2c50*/  LOP3.LUT R3, R18, 0xffffe000, RZ, 0xc0, !PT ;  /* 0xffffe00012037812 */ /* 0x021fe200078ec0ff */
        /* <DEDUP_REMOVED lines=9> */
.L_x_50:
[----:B------:R-:W-:Y:S05]  /*2cf0*/  BSYNC B1 ;  /* 0x0000000000017941 */ /* 0x000fea0003800000 */
.L_x_49:
        /* <DEDUP_REMOVED lines=10> */
.L_x_52:
[----:B------:R-:W-:Y:S05]  /*2da0*/  BSYNC B1 ;  /* 0x0000000000017941 */ /* 0x000fea0003800000 */
.L_x_51:
        /* <DEDUP_REMOVED lines=9> */
.L_x_54:
[----:B------:R-:W-:Y:S05]  /*2e40*/  BSYNC B1 ;  /* 0x0000000000017941 */ /* 0x000fea0003800000 */
.L_x_53:
        /* <DEDUP_REMOVED lines=9> */
.L_x_56:
[----:B------:R-:W-:Y:S05]  /*2ee0*/  BSYNC B1 ;  /* 0x0000000000017941 */ /* 0x000fea0003800000 */
.L_x_55:
        /* <DEDUP_REMOVED lines=10> */
.L_x_58:
[----:B------:R-:W-:Y:S05]  /*2f90*/  BSYNC B1 ;  /* 0x0000000000017941 */ /* 0x000fea0003800000 */
.L_x_57:
        /* <DEDUP_REMOVED lines=10> */
.L_x_60:
[----:B------:R-:W-:Y:S05]  /*3040*/  BSYNC B1 ;  /* 0x0000000000017941 */ /* 0x000fea0003800000 */
.L_x_59:
        /* <DEDUP_REMOVED lines=9> */
.L_x_62:
[----:B------:R-:W-:Y:S05]  /*30e0*/  BSYNC B1 ;  /* 0x0000000000017941 */ /* 0x000fea0003800000 */
.L_x_61:
        /* <DEDUP_REMOVED lines=9> */
.L_x_64:
[----:B------:R-:W-:Y:S05]  /*3180*/  BSYNC B1 ;  /* 0x0000000000017941 */ /* 0x000fea0003800000 */
.L_x_63:
        /* <DEDUP_REMOVED lines=10> */
.L_x_66:
[----:B------:R-:W-:Y:S05]  /*3230*/  BSYNC B1 ;  /* 0x0000000000017941 */ /* 0x000fea0003800000 */
.L_x_65:
        /* <DEDUP_REMOVED lines=10> */
.L_x_68:
[----:B------:R-:W-:Y:S05]  /*32e0*/  BSYNC B1 ;  /* 0x0000000000017941 */ /* 0x000fea0003800000 */
.L_x_67:
        /* <DEDUP_REMOVED lines=9> */
.L_x_70:
[----:B------:R-:W-:Y:S05]  /*3380*/  BSYNC B1 ;  /* 0x0000000000017941 */ /* 0x000fea0003800000 */
.L_x_69:
        /* <DEDUP_REMOVED lines=9> */
.L_x_72:
[----:B------:R-:W-:Y:S05]  /*3420*/  BSYNC B1 ;  /* 0x0000000000017941 */ /* 0x000fea0003800000 */
.L_x_71:
        /* <DEDUP_REMOVED lines=10> */
.L_x_74:
[----:B------:R-:W-:Y:S05]  /*34d0*/  BSYNC B1 ;  /* 0x0000000000017941 */ /* 0x000fea0003800000 */
.L_x_73:
        /* <DEDUP_REMOVED lines=10> */
.L_x_76:
[----:B------:R-:W-:Y:S05]  /*3580*/  BSYNC B1 ;  /* 0x0000000000017941 */ /* 0x000fea0003800000 */
.L_x_75:
        /* <DEDUP_REMOVED lines=9> */
.L_x_78:
[----:B------:R-:W-:Y:S05]  /*3620*/  BSYNC B1 ;  /* 0x0000000000017941 */ /* 0x000fea0003800000 */
.L_x_77:
        /* <DEDUP_REMOVED lines=9> */
.L_x_80:
[----:B------:R-:W-:Y:S05]  /*36c0*/  BSYNC B1 ;  /* 0x0000000000017941 */ /* 0x000fea0003800000 */
.L_x_79:
        /* <DEDUP_REMOVED lines=10> */
.L_x_82:
[----:B------:R-:W-:Y:S05]  /*3770*/  BSYNC B1 ;  /* 0x0000000000017941 */ /* 0x000fea0003800000 */
.L_x_81:
        /* <DEDUP_REMOVED lines=10> */
.L_x_84:
[----:B------:R-:W-:Y:S05]  /*3820*/  BSYNC B1 ;  /* 0x0000000000017941 */ /* 0x000fea0003800000 */
.L_x_83:
        /* <DEDUP_REMOVED lines=9> */
.L_x_86:
[----:B------:R-:W-:Y:S05]  /*38c0*/  BSYNC B1 ;  /* 0x0000000000017941 */ /* 0x000fea0003800000 */
.L_x_85:
        /* <DEDUP_REMOVED lines=9> */
.L_x_88:
[----:B------:R-:W-:Y:S05]  /*3960*/  BSYNC B1 ;  /* 0x0000000000017941 */ /* 0x000fea0003800000 */
.L_x_87:
        /* <DEDUP_REMOVED lines=10> */
.L_x_90:
[----:B------:R-:W-:Y:S05]  /*3a10*/  BSYNC B1 ;  /* 0x0000000000017941 */ /* 0x000fea0003800000 */
.L_x_89:
        /* <DEDUP_REMOVED lines=10> */
.L_x_92:
[----:B------:R-:W-:Y:S05]  /*3ac0*/  BSYNC B1 ;  /* 0x0000000000017941 */ /* 0x000fea0003800000 */
.L_x_91:
        /* <DEDUP_REMOVED lines=9> */
.L_x_94:
[----:B------:R-:W-:Y:S05]  /*3b60*/  BSYNC B1 ;  /* 0x0000000000017941 */ /* 0x000fea0003800000 */
.L_x_93:
        /* <DEDUP_REMOVED lines=9> */
.L_x_96:
[----:B------:R-:W-:Y:S05]  /*3c00*/  BSYNC B1 ;  /* 0x0000000000017941 */ /* 0x000fea0003800000 */
.L_x_95:
        /* <DEDUP_REMOVED lines=10> */
.L_x_98:
[----:B------:R-:W-:Y:S05]  /*3cb0*/  BSYNC B1 ;  /* 0x0000000000017941 */ /* 0x000fea0003800000 */
.L_x_97:
        /* <DEDUP_REMOVED lines=10> */
.L_x_100:
[----:B------:R-:W-:Y:S05]  /*3d60*/  BSYNC B1 ;  /* 0x0000000000017941 */ /* 0x000fea0003800000 */
.L_x_99:
        /* <DEDUP_REMOVED lines=9> */
.L_x_102:
[----:B------:R-:W-:Y:S05]  /*3e00*/  BSYNC B1 ;  /* 0x0000000000017941 */ /* 0x000fea0003800000 */
.L_x_101:
        /* <DEDUP_REMOVED lines=9> */
.L_x_104:
[----:B------:R-:W-:Y:S05]  /*3ea0*/  BSYNC B1 ;  /* 0x0000000000017941 */ /* 0x000fea0003800000 */
.L_x_103:
        /* <DEDUP_REMOVED lines=10> */
.L_x_106:
[----:B------:R-:W-:Y:S05]  /*3f50*/  BSYNC B1 ;  /* 0x0000000000017941 */ /* 0x000fea0003800000 */
.L_x_105:
        /* <DEDUP_REMOVED lines=10> */
.L_x_108:
[----:B------:R-:W-:Y:S05]  /*4000*/  BSYNC B1 ;  /* 0x0000000000017941 */ /* 0x000fea0003800000 */
.L_x_107:
        /* <DEDUP_REMOVED lines=9> */
.L_x_110:
[----:B------:R-:W-:Y:S05]  /*40a0*/  BSYNC B1 ;  /* 0x0000000000017941 */ /* 0x000fea0003800000 */
.L_x_109:
        /* <DEDUP_REMOVED lines=9> */
.L_x_112:
[----:B------:R-:W-:Y:S05]  /*4140*/  BSYNC B1 ;  /* 0x0000000000017941 */ /* 0x000fea0003800000 */
.L_x_111:
        /* <DEDUP_REMOVED lines=10> */
.L_x_114:
[----:B------:R-:W-:Y:S05]  /*41f0*/  BSYNC B1 ;  /* 0x0000000000017941 */ /* 0x000fea0003800000 */
.L_x_113:
        /* <DEDUP_REMOVED lines=10> */
.L_x_116:
[----:B------:R-:W-:Y:S05]  /*42a0*/  BSYNC B1 ;  /* 0x0000000000017941 */ /* 0x000fea0003800000 */
.L_x_115:
        /* <DEDUP_REMOVED lines=9> */
.L_x_118:
[----:B------:R-:W-:Y:S05]  /*4340*/  BSYNC B1 ;  /* 0x0000000000017941 */ /* 0x000fea0003800000 */
.L_x_117:
        /* <DEDUP_REMOVED lines=9> */
.L_x_120:
[----:B------:R-:W-:Y:S05]  /*43e0*/  BSYNC B1 ;  /* 0x0000000000017941 */ /* 0x000fea0003800000 */
.L_x_119:
        /* <DEDUP_REMOVED lines=10> */
.L_x_122:
[----:B------:R-:W-:Y:S05]  /*4490*/  BSYNC B1 ;  /* 0x0000000000017941 */ /* 0x000fea0003800000 */
.L_x_121:
        /* <DEDUP_REMOVED lines=10> */
.L_x_124:
[----:B------:R-:W-:Y:S05]  /*4540*/  BSYNC B1 ;  /* 0x0000000000017941 */ /* 0x000fea0003800000 */
.L_x_123:
        /* <DEDUP_REMOVED lines=9> */
.L_x_126:
[----:B------:R-:W-:Y:S05]  /*45e0*/  BSYNC B1 ;  /* 0x0000000000017941 */ /* 0x000fea0003800000 */
.L_x_125:
        /* <DEDUP_REMOVED lines=9> */
.L_x_128:
[----:B------:R-:W-:Y:S05]  /*4680*/  BSYNC B1 ;  /* 0x0000000000017941 */ /* 0x000fea0003800000 */
.L_x_127:
        /* <DEDUP_REMOVED lines=10> */
.L_x_130:
[----:B------:R-:W-:Y:S05]  /*4730*/  BSYNC B1 ;  /* 0x0000000000017941 */ /* 0x000fea0003800000 */
.L_x_129:
        /* <DEDUP_REMOVED lines=10> */
.L_x_132:
[----:B------:R-:W-:Y:S05]  /*47e0*/  BSYNC B1 ;  /* 0x0000000000017941 */ /* 0x000fea0003800000 */
.L_x_131:
        /* <DEDUP_REMOVED lines=9> */
.L_x_134:
[----:B------:R-:W-:Y:S05]  /*4880*/  BSYNC B1 ;  /* 0x0000000000017941 */ /* 0x000fea0003800000 */
.L_x_133:
        /* <DEDUP_REMOVED lines=9> */
.L_x_136:
[----:B------:R-:W-:Y:S05]  /*4920*/  BSYNC B1 ;  /* 0x0000000000017941 */ /* 0x000fea0003800000 */
.L_x_135:
        /* <DEDUP_REMOVED lines=10> */
.L_x_138:
[----:B------:R-:W-:Y:S05]  /*49d0*/  BSYNC B1 ;  /* 0x0000000000017941 */ /* 0x000fea0003800000 */
.L_x_137:
        /* <DEDUP_REMOVED lines=10> */
.L_x_140:
[----:B------:R-:W-:Y:S05]  /*4a80*/  BSYNC B1 ;  /* 0x0000000000017941 */ /* 0x000fea0003800000 */
.L_x_139:
        /* <DEDUP_REMOVED lines=9> */
.L_x_142:
[----:B------:R-:W-:Y:S05]  /*4b20*/  BSYNC B1 ;  /* 0x0000000000017941 */ /* 0x000fea0003800000 */
.L_x_141:
        /* <DEDUP_REMOVED lines=9> */
.L_x_144:
[----:B------:R-:W-:Y:S05]  /*4bc0*/  BSYNC B1 ;  /* 0x0000000000017941 */ /* 0x000fea0003800000 */
.L_x_143:
        /* <DEDUP_REMOVED lines=10> */
.L_x_146:
[----:B------:R-:W-:Y:S05]  /*4c70*/  BSYNC B1 ;  /* 0x0000000000017941 */ /* 0x000fea0003800000 */
.L_x_145:
        /* <DEDUP_REMOVED lines=10> */
.L_x_148:
[----:B------:R-:W-:Y:S05]  /*4d20*/  BSYNC B1 ;  /* 0x0000000000017941 */ /* 0x000fea0003800000 */
.L_x_147:
        /* <DEDUP_REMOVED lines=9> */
.L_x_150:
[----:B------:R-:W-:Y:S05]  /*4dc0*/  BSYNC B1 ;  /* 0x0000000000017941 */ /* 0x000fea0003800000 */
.L_x_149:
        /* <DEDUP_REMOVED lines=9> */
.L_x_152:
[----:B------:R-:W-:Y:S05]  /*4e60*/  BSYNC B1 ;  /* 0x0000000000017941 */ /* 0x000fea0003800000 */
.L_x_151:
        /* <DEDUP_REMOVED lines=10> */
.L_x_154:
[----:B------:R-:W-:Y:S05]  /*4f10*/  BSYNC B1 ;  /* 0x0000000000017941 */ /* 0x000fea0003800000 */
.L_x_153:
        /* <DEDUP_REMOVED lines=10> */
.L_x_156:
[----:B------:R-:W-:Y:S05]  /*4fc0*/  BSYNC B1 ;  /* 0x0000000000017941 */ /* 0x000fea0003800000 */
.L_x_155:
        /* <DEDUP_REMOVED lines=9> */
.L_x_158:
[----:B------:R-:W-:Y:S05]  /*5060*/  BSYNC B1 ;  /* 0x0000000000017941 */ /* 0x000fea0003800000 */
.L_x_157:
        /* <DEDUP_REMOVED lines=9> */
.L_x_160:
[----:B------:R-:W-:Y:S05]  /*5100*/  BSYNC B1 ;  /* 0x0000000000017941 */ /* 0x000fea0003800000 */
.L_x_159:
        /* <DEDUP_REMOVED lines=10> */
.L_x_162:
[----:B------:R-:W-:Y:S05]  /*51b0*/  BSYNC B1 ;  /* 0x0000000000017941 */ /* 0x000fea0003800000 */
.L_x_161:
        /* <DEDUP_REMOVED lines=10> */
.L_x_164:
[----:B------:R-:W-:Y:S05]  /*5260*/  BSYNC B1 ;  /* 0x0000000000017941 */ /* 0x000fea0003800000 */
.L_x_163:
        /* <DEDUP_REMOVED lines=9> */
.L_x_166:
[----:B------:R-:W-:Y:S05]  /*5300*/  BSYNC B1 ;  /* 0x0000000000017941 */ /* 0x000fea0003800000 */
.L_x_165:
        /* <DEDUP_REMOVED lines=9> */
.L_x_168:
[----:B------:R-:W-:Y:S05]  /*53a0*/  BSYNC B1 ;  /* 0x0000000000017941 */ /* 0x000fea0003800000 */
.L_x_167:
        /* <DEDUP_REMOVED lines=10> */
.L_x_170:
[----:B------:R-:W-:Y:S05]  /*5450*/  BSYNC B1 ;  /* 0x0000000000017941 */ /* 0x000fea0003800000 */
.L_x_169:
        /* <DEDUP_REMOVED lines=10> */
.L_x_172:
[----:B------:R-:W-:Y:S05]  /*5500*/  BSYNC B1 ;  /* 0x0000000000017941 */ /* 0x000fea0003800000 */
.L_x_171:
        /* <DEDUP_REMOVED lines=9> */
.L_x_174:
[----:B------:R-:W-:Y:S05]  /*55a0*/  BSYNC B1 ;  /* 0x0000000000017941 */ /* 0x000fea0003800000 */
.L_x_173:
        /* <DEDUP_REMOVED lines=9> */
.L_x_176:
[----:B------:R-:W-:Y:S05]  /*5640*/  BSYNC B1 ;  /* 0x0000000000017941 */ /* 0x000fea0003800000 */
.L_x_175:
        /* <DEDUP_REMOVED lines=10> */
.L_x_178:
[----:B------:R-:W-:Y:S05]  /*56f0*/  BSYNC B1 ;  /* 0x0000000000017941 */ /* 0x000fea0003800000 */
.L_x_177:
        /* <DEDUP_REMOVED lines=10> */
.L_x_180:
[----:B------:R-:W-:Y:S05]  /*57a0*/  BSYNC B1 ;  /* 0x0000000000017941 */ /* 0x000fea0003800000 */
.L_x_179:
        /* <DEDUP_REMOVED lines=9> */
.L_x_182:
[----:B------:R-:W-:Y:S05]  /*5840*/  BSYNC B1 ;  /* 0x0000000000017941 */ /* 0x000fea0003800000 */
.L_x_181:
        /* <DEDUP_REMOVED lines=9> */
.L_x_184:
[----:B------:R-:W-:Y:S05]  /*58e0*/  BSYNC B1 ;  /* 0x0000000000017941 */ /* 0x000fea0003800000 */
.L_x_183:
        /* <DEDUP_REMOVED lines=10> */
.L_x_186:
[----:B------:R-:W-:Y:S05]  /*5990*/  BSYNC B1 ;  /* 0x0000000000017941 */ /* 0x000fea0003800000 */
.L_x_185:
        /* <DEDUP_REMOVED lines=10> */
.L_x_188:
[----:B------:R-:W-:Y:S05]  /*5a40*/  BSYNC B1 ;  /* 0x0000000000017941 */ /* 0x000fea0003800000 */
.L_x_187:
        /* <DEDUP_REMOVED lines=9> */
.L_x_190:
[----:B------:R-:W-:Y:S05]  /*5ae0*/  BSYNC B1 ;  /* 0x0000000000017941 */ /* 0x000fea0003800000 */
.L_x_189:
        /* <DEDUP_REMOVED lines=9> */
.L_x_192:
[----:B------:R-:W-:Y:S05]  /*5b80*/  BSYNC B1 ;  /* 0x0000000000017941 */ /* 0x000fea0003800000 */
.L_x_191:
        /* <DEDUP_REMOVED lines=10> */
.L_x_194:
[----:B------:R-:W-:Y:S05]  /*5c30*/  BSYNC B1 ;  /* 0x0000000000017941 */ /* 0x000fea0003800000 */
.L_x_193:
        /* <DEDUP_REMOVED lines=10> */
.L_x_196:
[----:B------:R-:W-:Y:S05]  /*5ce0*/  BSYNC B1 ;  /* 0x0000000000017941 */ /* 0x000fea0003800000 */
.L_x_195:
        /* <DEDUP_REMOVED lines=9> */
.L_x_198:
[----:B------:R-:W-:Y:S05]  /*5d80*/  BSYNC B1 ;  /* 0x0000000000017941 */ /* 0x000fea0003800000 */
.L_x_197:
        /* <DEDUP_REMOVED lines=9> */
.L_x_200:
[----:B------:R-:W-:Y:S05]  /*5e20*/  BSYNC B1 ;  /* 0x0000000000017941 */ /* 0x000fea0003800000 */
.L_x_199:
        /* <DEDUP_REMOVED lines=10> */
.L_x_202:
[----:B------:R-:W-:Y:S05]  /*5ed0*/  BSYNC B1 ;  /* 0x0000000000017941 */ /* 0x000fea0003800000 */
.L_x_201:
        /* <DEDUP_REMOVED lines=10> */
.L_x_204:
[----:B------:R-:W-:Y:S05]  /*5f80*/  BSYNC B1 ;  /* 0x0000000000017941 */ /* 0x000fea0003800000 */
.L_x_203:
        /* <DEDUP_REMOVED lines=9> */
.L_x_206:
[----:B------:R-:W-:Y:S05]  /*6020*/  BSYNC B1 ;  /* 0x0000000000017941 */ /* 0x000fea0003800000 */
.L_x_205:
        /* <DEDUP_REMOVED lines=9> */
.L_x_208:
[----:B------:R-:W-:Y:S05]  /*60c0*/  BSYNC B1 ;  /* 0x0000000000017941 */ /* 0x000fea0003800000 */
.L_x_207:
        /* <DEDUP_REMOVED lines=10> */
.L_x_210:
[----:B------:R-:W-:Y:S05]  /*6170*/  BSYNC B1 ;  /* 0x0000000000017941 */ /* 0x000fea0003800000 */
.L_x_209:
        /* <DEDUP_REMOVED lines=10> */
.L_x_212:
[----:B------:R-:W-:Y:S05]  /*6220*/  BSYNC B1 ;  /* 0x0000000000017941 */ /* 0x000fea0003800000 */
.L_x_211:
        /* <DEDUP_REMOVED lines=9> */
.L_x_214:
[----:B------:R-:W-:Y:S05]  /*62c0*/  BSYNC B1 ;  /* 0x0000000000017941 */ /* 0x000fea0003800000 */
.L_x_213:
        /* <DEDUP_REMOVED lines=9> */
.L_x_216:
[----:B------:R-:W-:Y:S05]  /*6360*/  BSYNC B1 ;  /* 0x0000000000017941 */ /* 0x000fea0003800000 */
.L_x_215:
        /* <DEDUP_REMOVED lines=10> */
.L_x_218:
[----:B------:R-:W-:Y:S05]  /*6410*/  BSYNC B1 ;  /* 0x0000000000017941 */ /* 0x000fea0003800000 */
.L_x_217:
        /* <DEDUP_REMOVED lines=10> */
.L_x_220:
[----:B------:R-:W-:Y:S05]  /*64c0*/  BSYNC B1 ;  /* 0x0000000000017941 */ /* 0x000fea0003800000 */
.L_x_219:
        /* <DEDUP_REMOVED lines=9> */
.L_x_222:
[----:B------:R-:W-:Y:S05]  /*6560*/  BSYNC B1 ;  /* 0x0000000000017941 */ /* 0x000fea0003800000 */
.L_x_221:
        /* <DEDUP_REMOVED lines=9> */
.L_x_224:
[----:B------:R-:W-:Y:S05]  /*6600*/  BSYNC B1 ;  /* 0x0000000000017941 */ /* 0x000fea0003800000 */
.L_x_223:
        /* <DEDUP_REMOVED lines=10> */
.L_x_226:
[----:B------:R-:W-:Y:S05]  /*66b0*/  BSYNC B1 ;  /* 0x0000000000017941 */ /* 0x000fea0003800000 */
.L_x_225:
        /* <DEDUP_REMOVED lines=10> */
.L_x_228:
[----:B------:R-:W-:Y:S05]  /*6760*/  BSYNC B1 ;  /* 0x0000000000017941 */ /* 0x000fea0003800000 */
.L_x_227:
        /* <DEDUP_REMOVED lines=9> */
.L_x_230:
[----:B------:R-:W-:Y:S05]  /*6800*/  BSYNC B1 ;  /* 0x0000000000017941 */ /* 0x000fea0003800000 */
.L_x_229:
        /* <DEDUP_REMOVED lines=9> */
.L_x_232:
[----:B------:R-:W-:Y:S05]  /*68a0*/  BSYNC B1 ;  /* 0x0000000000017941 */ /* 0x000fea0003800000 */
.L_x_231:
        /* <DEDUP_REMOVED lines=10> */
.L_x_234:
[----:B------:R-:W-:Y:S05]  /*6950*/  BSYNC B1 ;  /* 0x0000000000017941 */ /* 0x000fea0003800000 */
.L_x_233:
        /* <DEDUP_REMOVED lines=10> */
.L_x_236:
[----:B------:R-:W-:Y:S05]  /*6a00*/  BSYNC B1 ;  /* 0x0000000000017941 */ /* 0x000fea0003800000 */
.L_x_235:
        /* <DEDUP_REMOVED lines=9> */
.L_x_238:
[----:B------:R-:W-:Y:S05]  /*6aa0*/  BSYNC B1 ;  /* 0x0000000000017941 */ /* 0x000fea0003800000 */
.L_x_237:
        /* <DEDUP_REMOVED lines=9> */
.L_x_240:
[----:B------:R-:W-:Y:S05]  /*6b40*/  BSYNC B1 ;  /* 0x0000000000017941 */ /* 0x000fea0003800000 */
.L_x_239:
        /* <DEDUP_REMOVED lines=10> */
.L_x_242:
[----:B------:R-:W-:Y:S05]  /*6bf0*/  BSYNC B1 ;  /* 0x0000000000017941 */ /* 0x000fea0003800000 */
.L_x_241:
        /* <DEDUP_REMOVED lines=10> */
.L_x_244:
[----:B------:R-:W-:Y:S05]  /*6ca0*/  BSYNC B1 ;  /* 0x0000000000017941 */ /* 0x000fea0003800000 */
.L_x_243:
        /* <DEDUP_REMOVED lines=9> */
.L_x_246:
[----:B------:R-:W-:Y:S05]  /*6d40*/  BSYNC B1 ;  /* 0x0000000000017941 */ /* 0x000fea0003800000 */
.L_x_245:
        /* <DEDUP_REMOVED lines=9> */
.L_x_248:
[----:B------:R-:W-:Y:S05]  /*6de0*/  BSYNC B1 ;  /* 0x0000000000017941 */ /* 0x000fea0003800000 */
.L_x_247:
        /* <DEDUP_REMOVED lines=10> */
.L_x_250:
[----:B------:R-:W-:Y:S05]  /*6e90*/  BSYNC B1 ;  /* 0x0000000000017941 */ /* 0x000fea0003800000 */
.L_x_249:
        /* <DEDUP_REMOVED lines=10> */
.L_x_252:
[----:B------:R-:W-:Y:S05]  /*6f40*/  BSYNC B1 ;  /* 0x0000000000017941 */ /* 0x000fea0003800000 */
.L_x_251:
        /* <DEDUP_REMOVED lines=9> */
.L_x_254:
[----:B------:R-:W-:Y:S05]  /*6fe0*/  BSYNC B1 ;  /* 0x0000000000017941 */ /* 0x000fea0003800000 */
.L_x_253:
        /* <DEDUP_REMOVED lines=9> */
.L_x_256:
[----:B------:R-:W-:Y:S05]  /*7080*/  BSYNC B1 ;  /* 0x0000000000017941 */ /* 0x000fea0003800000 */
.L_x_255:
        /* <DEDUP_REMOVED lines=10> */
.L_x_258:
[----:B------:R-:W-:Y:S05]  /*7130*/  BSYNC B1 ;  /* 0x0000000000017941 */ /* 0x000fea0003800000 */
.L_x_257:
        /* <DEDUP_REMOVED lines=10> */
.L_x_260:
[----:B------:R-:W-:Y:S05]  /*71e0*/  BSYNC B1 ;  /* 0x0000000000017941 */ /* 0x000fea0003800000 */
.L_x_259:
        /* <DEDUP_REMOVED lines=9> */
.L_x_262:
[----:B------:R-:W-:Y:S05]  /*7280*/  BSYNC B1 ;  /* 0x0000000000017941 */ /* 0x000fea0003800000 */
.L_x_261:
        /* <DEDUP_REMOVED lines=9> */
.L_x_264:
[----:B------:R-:W-:Y:S05]  /*7320*/  BSYNC B1 ;  /* 0x0000000000017941 */ /* 0x000fea0003800000 */
.L_x_263:
        /* <DEDUP_REMOVED lines=10> */
.L_x_266:
[----:B------:R-:W-:Y:S05]  /*73d0*/  BSYNC B1 ;  /* 0x0000000000017941 */ /* 0x000fea0003800000 */
.L_x_265:
        /* <DEDUP_REMOVED lines=10> */
.L_x_268:
[----:B------:R-:W-:Y:S05]  /*7480*/  BSYNC B1 ;  /* 0x0000000000017941 */ /* 0x000fea0003800000 */
.L_x_267:
        /* <DEDUP_REMOVED lines=9> */
.L_x_270:
[----:B------:R-:W-:Y:S05]  /*7520*/  BSYNC B1 ;  /* 0x0000000000017941 */ /* 0x000fea0003800000 */
.L_x_269:
        /* <DEDUP_REMOVED lines=9> */
.L_x_272:
[----:B------:R-:W-:Y:S05]  /*75c0*/  BSYNC B1 ;  /* 0x0000000000017941 */ /* 0x000fea0003800000 */
.L_x_271:
        /* <DEDUP_REMOVED lines=10> */
.L_x_274:
[----:B------:R-:W-:Y:S05]  /*7670*/  BSYNC B1 ;  /* 0x0000000000017941 */ /* 0x000fea0003800000 */
.L_x_273:
        /* <DEDUP_REMOVED lines=10> */
.L_x_276:
[----:B------:R-:W-:Y:S05]  /*7720*/  BSYNC B1 ;  /* 0x0000000000017941 */ /* 0x000fea0003800000 */
.L_x_275:
        /* <DEDUP_REMOVED lines=9> */
.L_x_278:
[----:B------:R-:W-:Y:S05]  /*77c0*/  BSYNC B1 ;  /* 0x0000000000017941 */ /* 0x000fea0003800000 */
.L_x_277:
        /* <DEDUP_REMOVED lines=9> */
.L_x_280:
[----:B------:R-:W-:Y:S05]  /*7860*/  BSYNC B1 ;  /* 0x0000000000017941 */ /* 0x000fea0003800000 */
.L_x_279:
        /* <DEDUP_REMOVED lines=10> */
.L_x_282:
[----:B------:R-:W-:Y:S05]  /*7910*/  BSYNC B1 ;  /* 0x0000000000017941 */ /* 0x000fea0003800000 */
.L_x_281:
        /* <DEDUP_REMOVED lines=10> */
.L_x_284:
[----:B------:R-:W-:Y:S05]  /*79c0*/  BSYNC B1 ;  /* 0x0000000000017941 */ /* 0x000fea0003800000 */
.L_x_283:
        /* <DEDUP_REMOVED lines=9> */
.L_x_286:
[----:B------:R-:W-:Y:S05]  /*7a60*/  BSYNC B1 ;  /* 0x0000000000017941 */ /* 0x000fea0003800000 */
.L_x_285:
[----:B-----5:R-:W-:Y:S01]  /*7a70*/  LOP3.LUT R3, R18, 0xffffe000, RZ, 0xc0, !PT ;  /* 0xffffe00012037812 */ /* 0x020fe200078ec0ff */
[----:B0-----:R-:W-:Y:S01]  /*7a80*/  @P1 IMAD.MOV.U32 R4, RZ, RZ, R10 ;  /* 0x000000ffff041224 */ /* 0x001fe200078e000a */
[----:B------:R-:W-:Y:S01]  /*7a90*/  ISETP.GT.AND P0, PT, R2, 0x8, P0 ;  /* 0x000000080200780c */ /* 0x000fe20000704270 */
[----:B------:R-:W-:Y:S01]  /*7aa0*/  @P1 IMAD.MOV.U32 R5, RZ, RZ, R11 ;  /* 0x000000ffff051224 */ /* 0x000fe200078e000b */
[----:B------:R-:W-:Y:S01]  /*7ab0*/  BSSY B1, `(.L_x_287) ;  /* 0x0000007000017945 */ /* 0x000fe20003800000 */
[----:B------:R-:W-:-:S04]  /*7ac0*/  FMUL R3, R3, R22 ;  /* 0x0000001603037220 */ /* 0x000fc80000400000 */
[----:B------:R-:W-:-:S05]  /*7ad0*/  FFMA R3, R150, R23, R3 ;  /* 0x0000001796037223 */ /* 0x000fca0000000003 */
[----:B------:R-:W-:-:S05]  /*7ae0*/  F2FP.TF32.F32.PACK_B R3, R3 ;  /* 0x00000003ff03723e */ /* 0x000fca00024050ff */
[----:B------:R0:W-:Y:S01]  /*7af0*/  @P1 STG.E desc[UR50][R4.64+0x3e0], R3 ;  /* 0x0003e00304001986 */ /* 0x0001e2000c101932 */
[----:B------:R-:W-:Y:S05]  /*7b00*/  @!P0 BRA `(.L_x_288) ;  /* 0x0000000000048947 */ /* 0x000fea0003800000 */
[----:B------:R0:W5:Y:S02]  /*7b10*/  LDG.E.LTC128B R18, desc[UR50][R8.64+0x3e4] ;  /* 0x0003e43208127981 */ /* 0x000164000c1e1920 */
.L_x_288:
[----:B------:R-:W-:Y:S05]  /*7b20*/  BSYNC B1 ;  /* 0x0000000000017941 */ /* 0x000fea0003800000 */
.L_x_287:
[----:B------:R-:W-:Y:S05]  /*7b30*/  @!P0 BRA `(.L_x_289) ;  /* 0x0000002400508947 */ /* 0x000fea0003800000 */
[----:B0----5:R-:W-:-:S05]  /*7b40*/  LOP3.LUT R3, R18, 0xffffe000, RZ, 0xc0, !PT ;  /* 0xffffe00012037812 */ /* 0x021fca00078ec0ff */
[----:B------:R-:W-:-:S04]  /*7b50*/  FMUL R0, R3, R22 ;  /* 0x0000001603007220 */ /* 0x000fc80000400000 */
[----:B------:R-:W-:-:S05]  /*7b60*/  FFMA R151, R151, R23, R0 ;  /* 0x0000001797977223 */ /* 0x000fca0000000000 */
[----:B------:R-:W-:-:S05]  /*7b70*/  F2FP.TF32.F32.PACK_B R151, R151 ;  /* 0x00000097ff97723e */ /* 0x000fca00024050ff */
[----:B------:R0:W-:Y:S01]  /*7b80*/  STG.E desc[UR50][R10.64+0x3e4], R151 ;  /* 0x0003e4970a007986 */ /* 0x0001e2000c101932 */
[----:B------:R-:W-:Y:S05]  /*7b90*/  BRA `(.L_x_289) ;  /* 0x0000002400387947 */ /* 0x000fea0003800000 */
.L_x_36:
[----:B------:R-:W-:Y:S01]  /*7ba0*/  ULDC.64 UR4, c[0x0][0x5c0] ;  /* 0x0001700000047ab9 */ /* 0x000fe20000000a00 */
[----:B------:R-:W-:Y:S01]  /*7bb0*/  ISETP.GT.AND P1, PT, R0, 0x1, PT ;  /* 0x000000010000780c */ /* 0x000fe20003f24270 */
[-C--:B------:R-:W-:Y:S01]  /*7bc0*/  FMUL R3, R24, R23.reuse ;  /* 0x0000001718037220 */ /* 0x080fe20000400000 */
[----:B------:R-:W-:Y:S01]  /*7bd0*/  LEA R4, P0, R164, UR4, 0x2 ;  /* 0x00000004a4047c11 */ /* 0x000fe2000f8010ff */
[-C--:B------:R-:W-:Y:S01]  /*7be0*/  FMUL R25, R25, R23.reuse ;  /* 0x0000001719197220 */ /* 0x080fe20000400000 */
[----:B------:R-:W-:Y:S01]  /*7bf0*/  ISETP.GT.AND P3, PT, R2, RZ, P1 ;  /* 0x000000ff0200720c */ /* 0x000fe20000f64270 */
[----:B------:R-:W-:Y:S01]  /*7c00*/  FMUL R9, R26, R23 ;  /* 0x000000171a097220 */ /* 0x000fe20000400000 */
[----:B------:R-:W-:Y:S01]  /*7c10*/  F2FP.TF32.F32.PACK_B R3, R3 ;  /* 0x00000003ff03723e */ /* 0x000fe200024050ff */
[-C--:B------:R-:W-:Y:S01]  /*7c20*/  FMUL R27, R27, R23.reuse ;  /* 0x000000171b1b7220 */ /* 0x080fe20000400000 */
[----:B------:R-:W-:Y:S01]  /*7c30*/  LEA.HI.X R5, R164, UR5, R173, 0x2, P0 ;  /* 0x00000005a4057c11 */ /* 0x000fe200080f14ad */
[-C--:B------:R-:W-:Y:S01]  /*7c40*/  FMUL R29, R29, R23.reuse ;  /* 0x000000171d1d7220 */ /* 0x080fe20000400000 */
[----:B------:R-:W-:Y:S01]  /*7c50*/  ISETP.GT.AND P2, PT, R2, 0x8, P2 ;  /* 0x000000080200780c */ /* 0x000fe20001744270 */
[-C--:B------:R-:W-:Y:S01]  /*7c60*/  FMUL R31, R31, R23.reuse ;  /* 0x000000171f1f7220 */ /* 0x080fe20000400000 */
[----:B------:R-:W-:Y:S01]  /*7c70*/  ISETP.GT.AND P0, PT, R0, 0x8, PT ;  /* 0x000000080000780c */ /* 0x000fe20003f04270 */
[----:B------:R0:W-:Y:S01]  /*7c80*/  @P4 STG.E desc[UR50][R4.64], R3 ;  /* 0x0000000304004986 */ /* 0x0001e2000c101932 */
[C---:B------:R-:W-:Y:S01]  /*7c90*/  SHF.L.U64.HI R11, R10.reuse, 0x5, R11 ;  /* 0x000000050a0b7819 */ /* 0x040fe2000001020b */
[-C--:B------:R-:W-:Y:S01]  /*7ca0*/  FMUL R33, R33, R23.reuse ;  /* 0x0000001721217220 */ /* 0x080fe20000400000 */
[----:B------:R-:W-:Y:S01]  /*7cb0*/  LEA R6, P4, R10, R4, 0x5 ;  /* 0x000000040a067211 */ /* 0x000fe200078828ff */
[----:B------:R-:W-:Y:S01]  /*7cc0*/  FMUL R35, R35, R23 ;  /* 0x0000001723237220 */ /* 0x000fe20000400000 */
[----:B------:R-:W-:Y:S01]  /*7cd0*/  F2FP.TF32.F32.PACK_B R25, R25 ;  /* 0x00000019ff19723e */ /* 0x000fe200024050ff */
[----:B------:R-:W-:Y:S01]  /*7ce0*/  FMUL R37, R37, R23 ;  /* 0x0000001725257220 */ /* 0x000fe20000400000 */
[C---:B------:R-:W-:Y:S01]  /*7cf0*/  ISETP.GT.AND P1, PT, R2.reuse, 0x8, P1 ;  /* 0x000000080200780c */ /* 0x040fe20000f24270 */
[----:B------:R-:W-:Y:S01]  /*7d00*/  IMAD.X R7, R11, 0x1, R5, P4 ;  /* 0x000000010b077824 */ /* 0x000fe200020e0605 */
[----:B------:R-:W-:Y:S01]  /*7d10*/  ISETP.GT.AND P5, PT, R2, RZ, P0 ;  /* 0x000000ff0200720c */ /* 0x000fe200007a4270 */
[----:B------:R-:W-:Y:S01]  /*7d20*/  @P3 STG.E desc[UR50][R4.64+0x4], R25 ;  /* 0x0000041904003986 */ /* 0x000fe2000c101932 */
[----:B------:R-:W-:Y:S01]  /*7d30*/  F2FP.TF32.F32.PACK_B R9, R9 ;  /* 0x00000009ff09723e */ /* 0x000fe200024050ff */
[-C--:B0-----:R-:W-:Y:S01]  /*7d40*/  FMUL R3, R28, R23.reuse ;  /* 0x000000171c037220 */ /* 0x081fe20000400000 */
[----:B------:R-:W-:Y:S01]  /*7d50*/  ISETP.GT.AND P3, PT, R0, 0x9, PT ;  /* 0x000000090000780c */ /* 0x000fe20003f64270 */
[----:B------:R-:W-:Y:S01]  /*7d60*/  FMUL R11, R30, R23 ;  /* 0x000000171e0b7220 */ /* 0x000fe20000400000 */
[----:B------:R-:W-:Y:S01]  /*7d70*/  F2FP.TF32.F32.PACK_B R27, R27 ;  /* 0x0000001bff1b723e */ /* 0x000fe200024050ff */
[----:B------:R0:W-:Y:S01]  /*7d80*/  @P2 STG.E desc[UR50][R6.64], R9 ;  /* 0x0000000906002986 */ /* 0x0001e2000c101932 */
[----:B------:R-:W-:Y:S01]  /*7d90*/  F2FP.TF32.F32.PACK_B R3, R3 ;  /* 0x00000003ff03723e */ /* 0x000fe200024050ff */
[-C--:B------:R-:W-:Y:S01]  /*7da0*/  FMUL R39, R39, R23.reuse ;  /* 0x0000001727277220 */ /* 0x080fe20000400000 */
[C---:B------:R-:W-:Y:S01]  /*7db0*/  ISETP.GT.AND P4, PT, R2.reuse, RZ, P3 ;  /* 0x000000ff0200720c */ /* 0x040fe20001f84270 */
[----:B------:R-:W-:Y:S01]  /*7dc0*/  @P1 STG.E desc[UR50][R6.64+0x4], R27 ;  /* 0x0000041b06001986 */ /* 0x000fe2000c101932 */
[----:B------:R-:W-:Y:S01]  /*7dd0*/  ISETP.GT.AND P2, PT, R2, 0x8, P0 ;  /* 0x000000080200780c */ /* 0x000fe20000744270 */
[-C--:B------:R-:W-:Y:S01]  /*7de0*/  FMUL R41, R41, R23.reuse ;  /* 0x0000001729297220 */ /* 0x080fe20000400000 */
[----:B------:R-:W-:Y:S01]  /*7df0*/  ISETP.GT.AND P0, PT, R0, 0x10, PT ;  /* 0x000000100000780c */ /* 0x000fe20003f04270 */
[----:B------:R1:W-:Y:S01]  /*7e00*/  @P5 STG.E desc[UR50][R4.64+0x20], R3 ;  /* 0x0000200304005986 */ /* 0x0003e2000c101932 */
[C---:B------:R-:W-:Y:S01]  /*7e10*/  ISETP.GT.AND P3, PT, R2.reuse, 0x8, P3 ;  /* 0x000000080200780c */ /* 0x040fe20001f64270 */
[-C--:B------:R-:W-:Y:S01]  /*7e20*/  FMUL R43, R43, R23.reuse ;  /* 0x000000172b2b7220 */ /* 0x080fe20000400000 */
[----:B------:R-:W-:Y:S01]  /*7e30*/  ISETP.GT.AND P5, PT, R2, RZ, P0 ;  /* 0x000000ff0200720c */ /* 0x000fe200007a4270 */
[----:B0-----:R-:W-:Y:S01]  /*7e40*/  FMUL R9, R34, R23 ;  /* 0x0000001722097220 */ /* 0x001fe20000400000 */
[----:B------:R-:W-:Y:S01]  /*7e50*/  F2FP.TF32.F32.PACK_B R29, R29 ;  /* 0x0000001dff1d723e */ /* 0x000fe200024050ff */
[----:B------:R-:W-:Y:S01]  /*7e60*/  FMUL R45, R45, R23 ;  /* 0x000000172d2d7220 */ /* 0x000fe20000400000 */
[----:B------:R-:W-:Y:S01]  /*7e70*/  F2FP.TF32.F32.PACK_B R11, R11 ;  /* 0x0000000bff0b723e */ /* 0x000fe200024050ff */
[----:B------:R-:W-:Y:S01]  /*7e80*/  FMUL R47, R47, R23 ;  /* 0x000000172f2f7220 */ /* 0x000fe20000400000 */
[----:B------:R-:W-:Y:S01]  /*7e90*/  ISETP.GT.AND P1, PT, R0, 0x11, PT ;  /* 0x000000110000780c */ /* 0x000fe20003f24270 */
[----:B------:R-:W-:Y:S01]  /*7ea0*/  @P4 STG.E desc[UR50][R4.64+0x24], R29 ;  /* 0x0000241d04004986 */ /* 0x000fe2000c101932 */
[----:B------:R-:W-:Y:S01]  /*7eb0*/  F2FP.TF32.F32.PACK_B R31, R31 ;  /* 0x0000001fff1f723e */ /* 0x000fe200024050ff */
[-C--:B-1----:R-:W-:Y:S01]  /*7ec0*/  FMUL R3, R32, R23.reuse ;  /* 0x0000001720037220 */ /* 0x082fe20000400000 */
[C---:B------:R-:W-:Y:S01]  /*7ed0*/  ISETP.GT.AND P4, PT, R2.reuse, RZ, P1 ;  /* 0x000000ff0200720c */ /* 0x040fe20000f84270 */
[----:B------:R0:W-:Y:S01]  /*7ee0*/  @P2 STG.E desc[UR50][R6.64+0x20], R11 ;  /* 0x0000200b06002986 */ /* 0x0001e2000c101932 */
[----:B------:R-:W-:Y:S01]  /*7ef0*/  ISETP.GT.AND P2, PT, R2, 0x8, P0 ;  /* 0x000000080200780c */ /* 0x000fe20000744270 */
[----:B------:R-:W-:Y:S01]  /*7f00*/  FMUL R49, R49, R23 ;  /* 0x0000001731317220 */ /* 0x000fe20000400000 */
[----:B------:R-:W-:Y:S01]  /*7f10*/  F2FP.TF32.F32.PACK_B R3, R3 ;  /* 0x00000003ff03723e */ /* 0x000fe200024050ff */
[----:B------:R-:W-:Y:S01]  /*7f20*/  @P3 STG.E desc[UR50][R6.64+0x24], R31 ;  /* 0x0000241f06003986 */ /* 0x000fe2000c101932 */
[----:B------:R-:W-:Y:S01]  /*7f30*/  ISETP.GT.AND P0, PT, R0, 0x18, PT ;  /* 0x000000180000780c */ /* 0x000fe20003f04270 */
[-C--:B------:R-:W-:Y:S01]  /*7f40*/  FMUL R51, R51, R23.reuse ;  /* 0x0000001733337220 */ /* 0x080fe20000400000 */
[C---:B------:R-:W-:Y:S01]  /*7f50*/  ISETP.GT.AND P3, PT, R2.reuse, 0x8, P1 ;  /* 0x000000080200780c */ /* 0x040fe20000f64270 */
[----:B------:R1:W-:Y:S01]  /*7f60*/  @P5 STG.E desc[UR50][R4.64+0x40], R3 ;  /* 0x0000400304005986 */ /* 0x0003e2000c101932 */
[----:B------:R-:W-:Y:S01]  /*7f70*/  ISETP.GT.AND P5, PT, R2, RZ, P0 ;  /* 0x000000ff0200720c */ /* 0x000fe200007a4270 */
[----:B------:R-:W-:Y:S01]  /*7f80*/  FMUL R53, R53, R23 ;  /* 0x0000001735357220 */ /* 0x000fe20000400000 */
[----:B------:R-:W-:Y:S01]  /*7f90*/  F2FP.TF32.F32.PACK_B R33, R33 ;  /* 0x00000021ff21723e */ /* 0x000fe200024050ff */
[----:B0-----:R-:W-:Y:S01]  /*7fa0*/  FMUL R11, R38, R23 ;  /* 0x00000017260b7220 */ /* 0x001fe20000400000 */
[----:B------:R-:W-:Y:S01]  /*7fb0*/  F2FP.TF32.F32.PACK_B R9, R9 ;  /* 0x00000009ff09723e */ /* 0x000fe200024050ff */
[----:B------:R-:W-:Y:S01]  /*7fc0*/  FMUL R55, R55, R23 ;  /* 0x0000001737377220 */ /* 0x000fe20000400000 */
[----:B------:R-:W-:Y:S01]  /*7fd0*/  ISETP.GT.AND P1, PT, R0, 0x19, PT ;  /* 0x000000190000780c */ /* 0x000fe20003f24270 */
[----:B------:R-:W-:Y:S01]  /*7fe0*/  @P4 STG.E desc[UR50][R4.64+0x44], R33 ;  /* 0x0000442104004986 */ /* 0x000fe2000c101932 */
[----:B------:R-:W-:Y:S01]  /*7ff0*/  F2FP.TF32.F32.PACK_B R35, R35 ;  /* 0x00000023ff23723e */ /* 0x000fe200024050ff */
[-C--:B------:R-:W-:Y:S01]  /*8000*/  FMUL R57, R57, R23.reuse ;  /* 0x0000001739397220 */ /* 0x080fe20000400000 */
[----:B------:R-:W-:Y:S01]  /*8010*/  ISETP.GT.AND P4, PT, R2, RZ, P1 ;  /* 0x000000ff0200720c */ /* 0x000fe20000f84270 */
[-C--:B-1----:R-:W-:Y:S01]  /*8020*/  FMUL R3, R36, R23.reuse ;  /* 0x0000001724037220 */ /* 0x082fe20000400000 */
[----:B------:R0:W-:Y:S01]  /*8030*/  @P2 STG.E desc[UR50][R6.64+0x40], R9 ;  /* 0x0000400906002986 */ /* 0x0001e2000c101932 */
[----:B------:R-:W-:Y:S01]  /*8040*/  ISETP.GT.AND P2, PT, R2, 0x8, P0 ;  /* 0x000000080200780c */ /* 0x000fe20000744270 */
[----:B------:R-:W-:Y:S01]  /*8050*/  FMUL R59, R59, R23 ;  /* 0x000000173b3b7220 */ /* 0x000fe20000400000 */
[----:B------:R-:W-:Y:S01]  /*8060*/  ISETP.GT.AND P0, PT, R0, 0x20, PT ;  /* 0x000000200000780c */ /* 0x000fe20003f04270 */
[----:B------:R-:W-:Y:S01]  /*8070*/  @P3 STG.E desc[UR50][R6.64+0x44], R35 ;  /* 0x0000442306003986 */ /* 0x000fe2000c101932 */
[----:B------:R-:W-:Y:S01]  /*8080*/  F2FP.TF32.F32.PACK_B R3, R3 ;  /* 0x00000003ff03723e */ /* 0x000fe200024050ff */
[-C--:B------:R-:W-:Y:S01]  /*8090*/  FMUL R61, R61, R23.reuse ;  /* 0x000000173d3d7220 */ /* 0x080fe20000400000 */
[C---:B------:R-:W-:Y:S01]  /*80a0*/  ISETP.GT.AND P3, PT, R2.reuse, 0x8, P1 ;  /* 0x000000080200780c */ /* 0x040fe20000f64270 */
[----:B------:R-:W-:Y:S01]  /*80b0*/  FMUL R63, R63, R23 ;  /* 0x000000173f3f7220 */ /* 0x000fe20000400000 */
[----:B------:R-:W-:Y:S01]  /*80c0*/  F2FP.TF32.F32.PACK_B R37, R37 ;  /* 0x00000025ff25723e */ /* 0x000fe200024050ff */
[----:B------:R1:W-:Y:S01]  /*80d0*/  @P5 STG.E desc[UR50][R4.64+0x60], R3 ;  /* 0x0000600304005986 */ /* 0x0003e2000c101932 */
[----:B------:R-:W-:Y:S01]  /*80e0*/  ISETP.GT.AND P5, PT, R2, RZ, P0 ;  /* 0x000000ff0200720c */ /* 0x000fe200007a4270 */
[----:B0-----:R-:W-:Y:S01]  /*80f0*/  FMUL R9, R42, R23 ;  /* 0x000000172a097220 */ /* 0x001fe20000400000 */
[----:B------:R-:W-:Y:S01]  /*8100*/  F2FP.TF32.F32.PACK_B R11, R11 ;  /* 0x0000000bff0b723e */ /* 0x000fe200024050ff */
[----:B------:R-:W-:Y:S01]  /*8110*/  @P4 STG.E desc[UR50][R4.64+0x64], R37 ;  /* 0x0000642504004986 */ /* 0x000fe2000c101932 */
[----:B------:R-:W-:Y:S01]  /*8120*/  ISETP.GT.AND P1, PT, R0, 0x21, PT ;  /* 0x000000210000780c */ /* 0x000fe20003f24270 */
[----:B------:R-:W-:Y:S01]  /*8130*/  FMUL R65, R65, R23 ;  /* 0x0000001741417220 */ /* 0x000fe20000400000 */
[----:B------:R-:W-:Y:S01]  /*8140*/  F2FP.TF32.F32.PACK_B R39, R39 ;  /* 0x00000027ff27723e */ /* 0x000fe200024050ff */
[----:B------:R0:W-:Y:S01]  /*8150*/  @P2 STG.E desc[UR50][R6.64+0x60], R11 ;  /* 0x0000600b06002986 */ /* 0x0001e2000c101932 */
[C---:B------:R-:W-:Y:S01]  /*8160*/  ISETP.GT.AND P4, PT, R2.reuse, RZ, P1 ;  /* 0x000000ff0200720c */ /* 0x040fe20000f84270 */
[-C--:B------:R-:W-:Y:S01]  /*8170*/  FMUL R67, R67, R23.reuse ;  /* 0x0000001743437220 */ /* 0x080fe20000400000 */
[----:B------:R-:W-:Y:S01]  /*8180*/  ISETP.GT.AND P2, PT, R2, 0x8, P0 ;  /* 0x000000080200780c */ /* 0x000fe20000744270 */
[-C--:B-1----:R-:W-:Y:S01]  /*8190*/  FMUL R3, R40, R23.reuse ;  /* 0x0000001728037220 */ /* 0x082fe20000400000 */
[----:B------:R-:W-:Y:S01]  /*81a0*/  ISETP.GT.AND P0, PT, R0, 0x28, PT ;  /* 0x000000280000780c */ /* 0x000fe20003f04270 */
[----:B------:R-:W-:Y:S01]  /*81b0*/  @P3 STG.E desc[UR50][R6.64+0x64], R39 ;  /* 0x0000642706003986 */ /* 0x000fe2000c101932 */
[----:B------:R-:W-:Y:S01]  /*81c0*/  ISETP.GT.AND P3, PT, R2, 0x8, P1 ;  /* 0x000000080200780c */ /* 0x000fe20000f64270 */
[----:B------:R-:W-:Y:S01]  /*81d0*/  FMUL R69, R69, R23 ;  /* 0x0000001745457220 */ /* 0x000fe20000400000 */
[----:B------:R-:W-:Y:S01]  /*81e0*/  F2FP.TF32.F32.PACK_B R3, R3 ;  /* 0x00000003ff03723e */ /* 0x000fe200024050ff */
[----:B------:R-:W-:Y:S01]  /*81f0*/  FMUL R71, R71, R23 ;  /* 0x0000001747477220 */ /* 0x000fe20000400000 */
[----:B------:R-:W-:Y:S01]  /*8200*/  F2FP.TF32.F32.PACK_B R41, R41 ;  /* 0x00000029ff29723e */ /* 0x000fe200024050ff */
[----:B0-----:R-:W-:Y:S01]  /*8210*/  FMUL R11, R46, R23 ;  /* 0x000000172e0b7220 */ /* 0x001fe20000400000 */
[----:B------:R-:W-:Y:S01]  /*8220*/  F2FP.TF32.F32.PACK_B R9, R9 ;  /* 0x00000009ff09723e */ /* 0x000fe200024050ff */
[----:B------:R0:W-:Y:S01]  /*8230*/  @P5 STG.E desc[UR50][R4.64+0x80], R3 ;  /* 0x0000800304005986 */ /* 0x0001e2000c101932 */
[----:B------:R-:W-:Y:S01]  /*8240*/  ISETP.GT.AND P5, PT, R2, RZ, P0 ;  /* 0x000000ff0200720c */ /* 0x000fe200007a4270 */
[----:B------:R-:W-:Y:S01]  /*8250*/  FMUL R73, R73, R23 ;  /* 0x0000001749497220 */ /* 0x000fe20000400000 */
[----:B------:R-:W-:Y:S01]  /*8260*/  ISETP.GT.AND P1, PT, R0, 0x29, PT ;  /* 0x000000290000780c */ /* 0x000fe20003f24270 */
[----:B------:R-:W-:Y:S01]  /*8270*/  @P4 STG.E desc[UR50][R4.64+0x84], R41 ;  /* 0x0000842904004986 */ /* 0x000fe2000c101932 */
[----:B------:R-:W-:Y:S01]  /*8280*/  F2FP.TF32.F32.PACK_B R43, R43 ;  /* 0x0000002bff2b723e */ /* 0x000fe200024050ff */
[-C--:B------:R-:W-:Y:S01]  /*8290*/  FMUL R75, R75, R23.reuse ;  /* 0x000000174b4b7220 */ /* 0x080fe20000400000 */
[C---:B------:R-:W-:Y:S01]  /*82a0*/  ISETP.GT.AND P4, PT, R2.reuse, RZ, P1 ;  /* 0x000000ff0200720c */ /* 0x040fe20000f84270 */
[----:B------:R1:W-:Y:S01]  /*82b0*/  @P2 STG.E desc[UR50][R6.64+0x80], R9 ;  /* 0x0000800906002986 */ /* 0x0003e2000c101932 */
[----:B------:R-:W-:Y:S01]  /*82c0*/  ISETP.GT.AND P2, PT, R2, 0x8, P0 ;  /* 0x000000080200780c */ /* 0x000fe20000744270 */
[-C--:B------:R-:W-:Y:S01]  /*82d0*/  FMUL R77, R77, R23.reuse ;  /* 0x000000174d4d7220 */ /* 0x080fe20000400000 */
[----:B------:R-:W-:Y:S01]  /*82e0*/  ISETP.GT.AND P0, PT, R0, 0x30, PT ;  /* 0x000000300000780c */ /* 0x000fe20003f04270 */
[-C--:B0-----:R-:W-:Y:S01]  /*82f0*/  FMUL R3, R44, R23.reuse ;  /* 0x000000172c037220 */ /* 0x081fe20000400000 */
[----:B------:R-:W-:Y:S01]  /*8300*/  @P3 STG.E desc[UR50][R6.64+0x84], R43 ;  /* 0x0000842b06003986 */ /* 0x000fe2000c101932 */
[----:B------:R-:W-:Y:S01]  /*8310*/  ISETP.GT.AND P3, PT, R2, 0x8, P1 ;  /* 0x000000080200780c */ /* 0x000fe20000f64270 */
[----:B------:R-:W-:Y:S01]  /*8320*/  FMUL R79, R79, R23 ;  /* 0x000000174f4f7220 */ /* 0x000fe20000400000 */
[----:B------:R-:W-:Y:S01]  /*8330*/  F2FP.TF32.F32.PACK_B R45, R45 ;  /* 0x0000002dff2d723e */ /* 0x000fe200024050ff */
[----:B------:R-:W-:Y:S01]  /*8340*/  FMUL R81, R81, R23 ;  /* 0x0000001751517220 */ /* 0x000fe20000400000 */
[----:B------:R-:W-:Y:S01]  /*8350*/  F2FP.TF32.F32.PACK_B R3, R3 ;  /* 0x00000003ff03723e */ /* 0x000fe200024050ff */
[----:B------:R-:W-:Y:S01]  /*8360*/  FMUL R83, R83, R23 ;  /* 0x0000001753537220 */ /* 0x000fe20000400000 */
[----:B------:R-:W-:Y:S01]  /*8370*/  F2FP.TF32.F32.PACK_B R11, R11 ;  /* 0x0000000bff0b723e */ /* 0x000fe200024050ff */
[-C--:B-1----:R-:W-:Y:S01]  /*8380*/  FMUL R9, R50, R23.reuse ;  /* 0x0000001732097220 */ /* 0x082fe20000400000 */
[----:B------:R-:W-:Y:S01]  /*8390*/  ISETP.GT.AND P1, PT, R0, 0x31, PT ;  /* 0x000000310000780c */ /* 0x000fe20003f24270 */
[----:B------:R0:W-:Y:S01]  /*83a0*/  @P5 STG.E desc[UR50][R4.64+0xa0], R3 ;  /* 0x0000a00304005986 */ /* 0x0001e2000c101932 */
[C---:B------:R-:W-:Y:S01]  /*83b0*/  ISETP.GT.AND P5, PT, R2.reuse, RZ, P0 ;  /* 0x000000ff0200720c */ /* 0x040fe200007a4270 */
[----:B------:R-:W-:Y:S01]  /*83c0*/  FMUL R85, R85, R23 ;  /* 0x0000001755557220 */ /* 0x000fe20000400000 */
[----:B------:R-:W-:Y:S01]  /*83d0*/  F2FP.TF32.F32.PACK_B R47, R47 ;  /* 0x0000002fff2f723e */ /* 0x000fe200024050ff */
[----:B------:R-:W-:Y:S01]  /*83e0*/  @P4 STG.E desc[UR50][R4.64+0xa4], R45 ;  /* 0x0000a42d04004986 */ /* 0x000fe2000c101932 */
[C---:B------:R-:W-:Y:S01]  /*83f0*/  ISETP.GT.AND P4, PT, R2.reuse, RZ, P1 ;  /* 0x000000ff0200720c */ /* 0x040fe20000f84270 */
[----:B------:R-:W-:Y:S01]  /*8400*/  FMUL R87, R87, R23 ;  /* 0x0000001757577220 */ /* 0x000fe20000400000 */
[----:B------:R-:W-:Y:S01]  /*8410*/  F2FP.TF32.F32.PACK_B R49, R49 ;  /* 0x00000031ff31723e */ /* 0x000fe200024050ff */
        /* <DEDUP_REMOVED lines=11> */
[-C--:B------:R-:W-:Y:S01]  /*84d0*/  FMUL R95, R95, R23.reuse ;  /* 0x000000175f5f7220 */ /* 0x080fe20000400000 */
[----:B------:R-:W-:Y:S01]  /*84e0*/  ISETP.GT.AND P1, PT, R0, 0x39, PT ;  /* 0x000000390000780c */ /* 0x000fe20003f24270 */
[----:B-1----:R-:W-:Y:S01]  /*84f0*/  FMUL R11, R54, R23 ;  /* 0x00000017360b7220 */ /* 0x002fe20000400000 */
[----:B------:R-:W-:Y:S01]  /*8500*/  F2FP.TF32.F32.PACK_B R51, R51 ;  /* 0x00000033ff33723e */ /* 0x000fe200024050ff */
        /* <DEDUP_REMOVED lines=15> */
[-C--:B------:R-:W-:Y:S01]  /*8600*/  FMUL R103, R103, R23.reuse ;  /* 0x0000001767677220 */ /* 0x080fe20000400000 */
[----:B------:R-:W-:Y:S01]  /*8610*/  ISETP.GT.AND P1, PT, R0, 0x41, PT ;  /* 0x000000410000780c */ /* 0x000fe20003f24270 */
[----:B------:R-:W-:Y:S01]  /*8620*/  FMUL R105, R105, R23 ;  /* 0x0000001769697220 */ /* 0x000fe20000400000 */
[----:B------:R-:W-:Y:S01]  /*8630*/  F2FP.TF32.F32.PACK_B R3, R3 ;  /* 0x00000003ff03723e */ /* 0x000fe200024050ff */
[----:B------:R-:W-:Y:S01]  /*8640*/  FMUL R107, R107, R23 ;  /* 0x000000176b6b7220 */ /* 0x000fe20000400000 */
[----:B------:R-:W-:Y:S01]  /*8650*/  F2FP.TF32.F32.PACK_B R55, R55 ;  /* 0x00000037ff37723e */ /* 0x000fe200024050ff */
        /* <DEDUP_REMOVED lines=21> */
[-C--:B------:R-:W-:Y:S01]  /*87b0*/  FMUL R119, R119, R23.reuse ;  /* 0x0000001777777220 */ /* 0x080fe20000400000 */
[----:B-1----:R-:W-:Y:S01]  /*87c0*/  FMUL R11, R62, R23 ;  /* 0x000000173e0b7220 */ /* 0x002fe20000400000 */
[----:B------:R-:W-:Y:S01]  /*87d0*/  F2FP.TF32.F32.PACK_B R61, R61 ;  /* 0x0000003dff3d723e */ /* 0x000fe200024050ff */
[-C--:B------:R-:W-:Y:S01]  /*87e0*/  FMUL R121, R121, R23.reuse ;  /* 0x0000001779797220 */ /* 0x080fe20000400000 */
        /* <DEDUP_REMOVED lines=51> */
[----:B------:R-:W-:Y:S01]  /*8b20*/  ISETP.GT.AND P4, PT, R2, RZ, P1 ;  /* 0x000000ff0200720c */ /* 0x000fe20000f84270 */
[----:B------:R-:W-:Y:S01]  /*8b30*/  FMUL R15, R150, R23 ;  /* 0x00000017960f7220 */ /* 0x000fe20000400000 */
[----:B------:R-:W-:Y:S01]  /*8b40*/  F2FP.TF32.F32.PACK_B R71, R71 ;  /* 0x00000047ff47723e */ /* 0x000fe200024050ff */
[----:B------:R1:W-:Y:S01]  /*8b50*/  @P2 STG.E desc[UR50][R6.64+0x140], R9 ;  /* 0x0001400906002986 */ /* 0x0003e2000c101932 */
[----:B------:R-:W-:Y:S01]  /*8b60*/  ISETP.GT.AND P2, PT, R2, 0x8, P0 ;  /* 0x000000080200780c */ /* 0x000fe20000744270 */
[-C--:B------:R-:W-:Y:S01]  /*8b70*/  FMUL R151, R151, R23.reuse ;  /* 0x0000001797977220 */ /* 0x080fe20000400000 */
[----:B------:R-:W-:Y:S01]  /*8b80*/  ISETP.GT.AND P0, PT, R0, 0x60, PT ;  /* 0x000000600000780c */ /* 0x000fe20003f04270 */
[----:B0-----:R-:W-:Y:S01]  /*8b90*/  FMUL R3, R68, R23 ;  /* 0x0000001744037220 */ /* 0x001fe20000400000 */
[----:B------:R-:W-:Y:S01]  /*8ba0*/  @P3 STG.E desc[UR50][R6.64+0x144], R67 ;  /* 0x0001444306003986 */ /* 0x000fe2000c101932 */
[----:B------:R-:W-:-:S02]  /*8bb0*/  ISETP.GT.AND P3, PT, R2, 0x8, P1 ;  /* 0x000000080200780c */ /* 0x000fc40000f64270 */
[----:B------:R-:W-:Y:S02]  /*8bc0*/  ISETP.GT.AND P1, PT, R0, 0x61, PT ;  /* 0x000000610000780c */ /* 0x000fe40003f24270 */
[----:B------:R-:W-:Y:S01]  /*8bd0*/  F2FP.TF32.F32.PACK_B R3, R3 ;  /* 0x00000003ff03723e */ /* 0x000fe200024050ff */
[----:B-1----:R-:W-:Y:S01]  /*8be0*/  FMUL R9, R74, R23 ;  /* 0x000000174a097220 */ /* 0x002fe20000400000 */
[----:B------:R-:W-:-:S03]  /*8bf0*/  F2FP.TF32.F32.PACK_B R73, R73 ;  /* 0x00000049ff49723e */ /* 0x000fc600024050ff */
[----:B------:R0:W-:Y:S01]  /*8c00*/  @P5 STG.E desc[UR50][R4.64+0x160], R3 ;  /* 0x0001600304005986 */ /* 0x0001e2000c101932 */
[C---:B------:R-:W-:Y:S02]  /*8c10*/  ISETP.GT.AND P5, PT, R2.reuse, RZ, P0 ;  /* 0x000000ff0200720c */ /* 0x040fe400007a4270 */
[----:B------:R-:W-:Y:S01]  /*8c20*/  F2FP.TF32.F32.PACK_B R9, R9 ;  /* 0x00000009ff09723e */ /* 0x000fe200024050ff */
[----:B------:R-:W-:Y:S01]  /*8c30*/  @P4 STG.E desc[UR50][R4.64+0x164], R69 ;  /* 0x0001644504004986 */ /* 0x000fe2000c101932 */
[C---:B------:R-:W-:Y:S02]  /*8c40*/  ISETP.GT.AND P4, PT, R2.reuse, RZ, P1 ;  /* 0x000000ff0200720c */ /* 0x040fe40000f84270 */
[----:B------:R-:W-:Y:S01]  /*8c50*/  F2FP.TF32.F32.PACK_B R75, R75 ;  /* 0x0000004bff4b723e */ /* 0x000fe200024050ff */
[----:B------:R1:W-:Y:S01]  /*8c60*/  @P2 STG.E desc[UR50][R6.64+0x160], R11 ;  /* 0x0001600b06002986 */ /* 0x0003e2000c101932 */
[----:B------:R-:W-:Y:S02]  /*8c70*/  ISETP.GT.AND P2, PT, R2, 0x8, P0 ;  /* 0x000000080200780c */ /* 0x000fe40000744270 */
        /* <DEDUP_REMOVED lines=250> */
[----:B------:R-:W-:Y:S01]  /*9c20*/  ISETP.GT.AND P0, PT, R2, 0x8, P0 ;  /* 0x000000080200780c */ /* 0x000fe20000704270 */
[----:B------:R-:W-:Y:S01]  /*9c30*/  @P4 STG.E desc[UR50][R4.64+0x364], R133 ;  /* 0x0003648504004986 */ /* 0x000fe2000c101932 */
[----:B------:R-:W-:Y:S02]  /*9c40*/  ISETP.GT.AND P4, PT, R0, 0xe9, PT ;  /* 0x000000e90000780c */ /* 0x000fe40003f84270 */
[----:B------:R-:W-:Y:S01]  /*9c50*/  F2FP.TF32.F32.PACK_B R9, R9 ;  /* 0x00000009ff09723e */ /* 0x000fe200024050ff */
[----:B------:R1:W-:Y:S01]  /*9c60*/  @P2 STG.E desc[UR50][R6.64+0x360], R11 ;  /* 0x0003600b06002986 */ /* 0x0003e2000c101932 */
[C---:B------:R-:W-:Y:S02]  /*9c70*/  ISETP.GT.AND P2, PT, R2.reuse, RZ, P1 ;  /* 0x000000ff0200720c */ /* 0x040fe40000f44270 */
[----:B------:R-:W-:Y:S01]  /*9c80*/  ISETP.GT.AND P1, PT, R2, 0x8, P1 ;  /* 0x000000080200780c */ /* 0x000fe20000f24270 */
[----:B0-----:R-:W-:Y:S01]  /*9c90*/  FMUL R3, R136, R23 ;  /* 0x0000001788037220 */ /* 0x001fe20000400000 */
[----:B------:R-:W-:Y:S01]  /*9ca0*/  @P3 STG.E desc[UR50][R6.64+0x364], R135 ;  /* 0x0003648706003986 */ /* 0x000fe2000c101932 */
[----:B------:R-:W-:-:S02]  /*9cb0*/  ISETP.GT.AND P6, PT, R2, RZ, P4 ;  /* 0x000000ff0200720c */ /* 0x000fc400027c4270 */
[----:B------:R-:W-:Y:S02]  /*9cc0*/  F2FP.TF32.F32.PACK_B R139, R139 ;  /* 0x0000008bff8b723e */ /* 0x000fe400024050ff */
[----:B------:R-:W-:Y:S02]  /*9cd0*/  F2FP.TF32.F32.PACK_B R3, R3 ;  /* 0x00000003ff03723e */ /* 0x000fe400024050ff */
[----:B------:R-:W-:Y:S01]  /*9ce0*/  F2FP.TF32.F32.PACK_B R141, R141 ;  /* 0x0000008dff8d723e */ /* 0x000fe200024050ff */
[----:B-1----:R-:W-:Y:S01]  /*9cf0*/  FMUL R11, R146, R23 ;  /* 0x00000017920b7220 */ /* 0x002fe20000400000 */
[----:B------:R-:W-:Y:S01]  /*9d00*/  ISETP.GT.AND P4, PT, R2, 0x8, P4 ;  /* 0x000000080200780c */ /* 0x000fe20002784270 */
[----:B------:R0:W-:Y:S01]  /*9d10*/  @P5 STG.E desc[UR50][R4.64+0x380], R3 ;  /* 0x0003800304005986 */ /* 0x0001e2000c101932 */
[----:B------:R-:W-:Y:S02]  /*9d20*/  ISETP.GT.AND P5, PT, R0, 0xe8, PT ;  /* 0x000000e80000780c */ /* 0x000fe40003fa4270 */
[----:B------:R-:W-:Y:S01]  /*9d30*/  F2FP.TF32.F32.PACK_B R143, R143 ;  /* 0x0000008fff8f723e */ /* 0x000fe200024050ff */
[----:B------:R-:W-:Y:S01]  /*9d40*/  @P2 STG.E desc[UR50][R4.64+0x384], R137 ;  /* 0x0003848904002986 */ /* 0x000fe2000c101932 */
[----:B------:R-:W-:-:S02]  /*9d50*/  ISETP.GT.AND P3, PT, R2, RZ, P5 ;  /* 0x000000ff0200720c */ /* 0x000fc40002f64270 */
[----:B------:R-:W-:Y:S01]  /*9d60*/  ISETP.GT.AND P5, PT, R2, 0x8, P5 ;  /* 0x000000080200780c */ /* 0x000fe20002fa4270 */
[----:B------:R1:W-:Y:S01]  /*9d70*/  @P0 STG.E desc[UR50][R6.64+0x380], R9 ;  /* 0x0003800906000986 */ /* 0x0003e2000c101932 */
[C---:B------:R-:W-:Y:S02]  /*9d80*/  ISETP.GT.AND P2, PT, R0.reuse, 0xf1, PT ;  /* 0x000000f10000780c */ /* 0x040fe40003f44270 */
[----:B------:R-:W-:Y:S01]  /*9d90*/  ISETP.GT.AND P0, PT, R0, 0xf9, PT ;  /* 0x000000f90000780c */ /* 0x000fe20003f04270 */
[----:B0-----:R-:W-:Y:S01]  /*9da0*/  FMUL R3, R140, R23 ;  /* 0x000000178c037220 */ /* 0x001fe20000400000 */
[----:B------:R-:W-:Y:S01]  /*9db0*/  @P1 STG.E desc[UR50][R6.64+0x384], R139 ;  /* 0x0003848b06001986 */ /* 0x000fe2000c101932 */
[----:B------:R-:W-:Y:S02]  /*9dc0*/  ISETP.GT.AND P1, PT, R0, 0xf8, PT ;  /* 0x000000f80000780c */ /* 0x000fe40003f24270 */
[----:B------:R-:W-:Y:S02]  /*9dd0*/  F2FP.TF32.F32.PACK_B R145, R145 ;  /* 0x00000091ff91723e */ /* 0x000fe400024050ff */
[----:B------:R-:W-:Y:S01]  /*9de0*/  F2FP.TF32.F32.PACK_B R3, R3 ;  /* 0x00000003ff03723e */ /* 0x000fe200024050ff */
[----:B-1----:R-:W-:Y:S01]  /*9df0*/  FMUL R9, R142, R23 ;  /* 0x000000178e097220 */ /* 0x002fe20000400000 */
[----:B------:R-:W-:-:S03]  /*9e00*/  F2FP.TF32.F32.PACK_B R11, R11 ;  /* 0x0000000bff0b723e */ /* 0x000fc600024050ff */
[----:B------:R0:W-:Y:S01]  /*9e10*/  @P3 STG.E desc[UR50][R4.64+0x3a0], R3 ;  /* 0x0003a00304003986 */ /* 0x0001e2000c101932 */
[----:B------:R-:W-:Y:S02]  /*9e20*/  ISETP.GT.AND P3, PT, R0, 0xf0, PT ;  /* 0x000000f00000780c */ /* 0x000fe40003f64270 */
[----:B------:R-:W-:Y:S01]  /*9e30*/  F2FP.TF32.F32.PACK_B R9, R9 ;  /* 0x00000009ff09723e */ /* 0x000fe200024050ff */
[----:B------:R-:W-:Y:S01]  /*9e40*/  @P6 STG.E desc[UR50][R4.64+0x3a4], R141 ;  /* 0x0003a48d04006986 */ /* 0x000fe2000c101932 */
[C---:B------:R-:W-:Y:S02]  /*9e50*/  ISETP.GT.AND P6, PT, R2.reuse, RZ, P3 ;  /* 0x000000ff0200720c */ /* 0x040fe40001fc4270 */
[C---:B------:R-:W-:Y:S01]  /*9e60*/  ISETP.GT.AND P3, PT, R2.reuse, 0x8, P3 ;  /* 0x000000080200780c */ /* 0x040fe20001f64270 */
[----:B------:R-:W-:Y:S01]  /*9e70*/  @P5 STG.E desc[UR50][R6.64+0x3a0], R9 ;  /* 0x0003a00906005986 */ /* 0x000fe2000c101932 */
[C---:B------:R-:W-:Y:S02]  /*9e80*/  ISETP.GT.AND P5, PT, R2.reuse, RZ, P2 ;  /* 0x000000ff0200720c */ /* 0x040fe400017a4270 */
[----:B------:R-:W-:Y:S01]  /*9e90*/  ISETP.GT.AND P2, PT, R2, 0x8, P2 ;  /* 0x000000080200780c */ /* 0x000fe20001744270 */
[----:B0-----:R-:W-:Y:S01]  /*9ea0*/  FMUL R3, R144, R23 ;  /* 0x0000001790037220 */ /* 0x001fe20000400000 */
[----:B------:R-:W-:Y:S01]  /*9eb0*/  @P4 STG.E desc[UR50][R6.64+0x3a4], R143 ;  /* 0x0003a48f06004986 */ /* 0x000fe2000c101932 */
[----:B------:R-:W-:-:S02]  /*9ec0*/  ISETP.GT.AND P4, PT, R2, RZ, P0 ;  /* 0x000000ff0200720c */ /* 0x000fc40000784270 */
[C---:B------:R-:W-:Y:S02]  /*9ed0*/  ISETP.GT.AND P0, PT, R2.reuse, 0x8, P0 ;  /* 0x000000080200780c */ /* 0x040fe40000704270 */
[----:B------:R-:W-:Y:S02]  /*9ee0*/  F2FP.TF32.F32.PACK_B R3, R3 ;  /* 0x00000003ff03723e */ /* 0x000fe400024050ff */
[----:B------:R-:W-:Y:S02]  /*9ef0*/  F2FP.TF32.F32.PACK_B R147, R147 ;  /* 0x00000093ff93723e */ /* 0x000fe400024050ff */
[----:B------:R-:W-:Y:S01]  /*9f00*/  F2FP.TF32.F32.PACK_B R13, R13 ;  /* 0x0000000dff0d723e */ /* 0x000fe200024050ff */
[----:B------:R0:W-:Y:S01]  /*9f10*/  @P6 STG.E desc[UR50][R4.64+0x3c0], R3 ;  /* 0x0003c00304006986 */ /* 0x0001e2000c101932 */
[C---:B------:R-:W-:Y:S02]  /*9f20*/  ISETP.GT.AND P6, PT, R2.reuse, RZ, P1 ;  /* 0x000000ff0200720c */ /* 0x040fe40000fc4270 */
[----:B------:R-:W-:Y:S01]  /*9f30*/  ISETP.GT.AND P1, PT, R2, 0x8, P1 ;  /* 0x000000080200780c */ /* 0x000fe20000f24270 */
[----:B------:R-:W-:Y:S01]  /*9f40*/  @P5 IMAD.MOV.U32 R2, RZ, RZ, R4 ;  /* 0x000000ffff025224 */ /* 0x000fe200078e0004 */
[----:B------:R-:W-:-:S02]  /*9f50*/  F2FP.TF32.F32.PACK_B R149, R149 ;  /* 0x00000095ff95723e */ /* 0x000fc400024050ff */
[----:B------:R-:W-:Y:S02]  /*9f60*/  F2FP.TF32.F32.PACK_B R15, R15 ;  /* 0x0000000fff0f723e */ /* 0x000fe400024050ff */
[----:B------:R-:W-:Y:S01]  /*9f70*/  F2FP.TF32.F32.PACK_B R151, R151 ;  /* 0x00000097ff97723e */ /* 0x000fe200024050ff */
[----:B0-----:R-:W-:-:S05]  /*9f80*/  @P5 IMAD.MOV.U32 R3, RZ, RZ, R5 ;  /* 0x000000ffff035224 */ /* 0x001fca00078e0005 */
[----:B------:R0:W-:Y:S02]  /*9f90*/  @P5 STG.E desc[UR50][R2.64+0x3c4], R145 ;  /* 0x0003c49102005986 */ /* 0x0001e4000c101932 */
[----:B0-----:R-:W-:Y:S02]  /*9fa0*/  @P3 IMAD.MOV.U32 R2, RZ, RZ, R6 ;  /* 0x000000ffff023224 */ /* 0x001fe400078e0006 */
[----:B------:R-:W-:-:S05]  /*9fb0*/  @P3 IMAD.MOV.U32 R3, RZ, RZ, R7 ;  /* 0x000000ffff033224 */ /* 0x000fca00078e0007 */
[----:B------:R0:W-:Y:S02]  /*9fc0*/  @P3 STG.E desc[UR50][R2.64+0x3c0], R11 ;  /* 0x0003c00b02003986 */ /* 0x0001e4000c101932 */
[----:B0-----:R-:W-:Y:S02]  /*9fd0*/  @P2 IMAD.MOV.U32 R2, RZ, RZ, R6 ;  /* 0x000000ffff022224 */ /* 0x001fe400078e0006 */
[----:B------:R-:W-:-:S05]  /*9fe0*/  @P2 IMAD.MOV.U32 R3, RZ, RZ, R7 ;  /* 0x000000ffff032224 */ /* 0x000fca00078e0007 */
[----:B------:R0:W-:Y:S02]  /*9ff0*/  @P2 STG.E desc[UR50][R2.64+0x3c4], R147 ;  /* 0x0003c49302002986 */ /* 0x0001e4000c101932 */
[----:B0-----:R-:W-:Y:S02]  /*a000*/  @P6 IMAD.MOV.U32 R2, RZ, RZ, R4 ;  /* 0x000000ffff026224 */ /* 0x001fe400078e0004 */
[----:B------:R-:W-:-:S05]  /*a010*/  @P6 IMAD.MOV.U32 R3, RZ, RZ, R5 ;  /* 0x000000ffff036224 */ /* 0x000fca00078e0005 */
[----:B------:R0:W-:Y:S04]  /*a020*/  @P6 STG.E desc[UR50][R2.64+0x3e0], R13 ;  /* 0x0003e00d02006986 */ /* 0x0001e8000c101932 */
[----:B------:R1:W-:Y:S01]  /*a030*/  @P4 STG.E desc[UR50][R4.64+0x3e4], R149 ;  /* 0x0003e49504004986 */ /* 0x0003e2000c101932 */
[----:B0-----:R-:W-:Y:S02]  /*a040*/  @P1 IMAD.MOV.U32 R2, RZ, RZ, R6 ;  /* 0x000000ffff021224 */ /* 0x001fe400078e0006 */
[----:B------:R-:W-:-:S05]  /*a050*/  @P1 IMAD.MOV.U32 R3, RZ, RZ, R7 ;  /* 0x000000ffff031224 */ /* 0x000fca00078e0007 */
[----:B------:R1:W-:Y:S04]  /*a060*/  @P1 STG.E desc[UR50][R2.64+0x3e0], R15 ;  /* 0x0003e00f02001986 */ /* 0x0003e8000c101932 */
[----:B------:R1:W-:Y:S02]  /*a070*/  @P0 STG.E desc[UR50][R6.64+0x3e4], R151 ;  /* 0x0003e49706000986 */ /* 0x0003e4000c101932 */
.L_x_289:
[----:B------:R-:W-:Y:S05]  /*a080*/  BSYNC B0 ;  /* 0x0000000000007941 */ /* 0x000fea0003800000 */
.L_x_35:
[----:B-1----:R-:W-:Y:S01]  /*a090*/  IMAD.U32 R2, RZ, RZ, UR36 ;  /* 0x00000024ff027e24 */ /* 0x002fe2000f8e00ff */
[----:B------:R-:W-:Y:S01]  /*a0a0*/  ULDC.64 UR4, c[0x0][0x650] ;  /* 0x0001940000047ab9 */ /* 0x000fe20000000a00 */
[----:B------:R-:W-:Y:S01]  /*a0b0*/  IMAD.U32 R0, RZ, RZ, UR40 ;  /* 0x00000028ff007e24 */ /* 0x000fe2000f8e00ff */
[----:B------:R1:W-:Y:S01]  /*a0c0*/  SYNCS.ARRIVE.TRANS64.A1T0 RZ, [R160+UR47], RZ ;  /* 0x000000ffa0ff79a7 */ /* 0x0003e2000810002f */
[----:B0-----:R-:W-:Y:S01]  /*a0d0*/  IMAD.U32 R3, RZ, RZ, UR37 ;  /* 0x00000025ff037e24 */ /* 0x001fe2000f8e00ff */
[C---:B------:R-:W-:Y:S01]  /*a0e0*/  LEA R16, P0, R2.reuse, R16, 0x1 ;  /* 0x0000001002107211 */ /* 0x040fe200078008ff */
[----:B-----5:R-:W-:Y:S02]  /*a0f0*/  IMAD.MOV.U32 R18, RZ, RZ, -0x1 ;  /* 0xffffffffff127424 */ /* 0x020fe400078e00ff */
[----:B------:R-:W-:Y:S01]  /*a100*/  IMAD.MOV.U32 R19, RZ, RZ, -0x1 ;  /* 0xffffffffff137424 */ /* 0x000fe200078e00ff */
[----:B------:R-:W-:Y:S01]  /*a110*/  LEA.HI.X R17, R2, R17, R0, 0x1, P0 ;  /* 0x0000001102117211 */ /* 0x000fe200000f0c00 */
[----:B------:R-:W-:Y:S01]  /*a120*/  IMAD.MOV.U32 R2, RZ, RZ, -0x1 ;  /* 0xffffffffff027424 */ /* 0x000fe200078e00ff */
[----:B------:R-:W-:-:S02]  /*a130*/  ISETP.GE.U32.AND P0, PT, R16, UR4, PT ;  /* 0x0000000410007c0c */ /* 0x000fc4000bf06070 */
[----:B------:R-:W-:Y:S02]  /*a140*/  PRMT R0, RZ, 0x7610, R0 ;  /* 0x00007610ff007816 */ /* 0x000fe40000000000 */
[----:B------:R-:W-:-:S13]  /*a150*/  ISETP.GE.U32.AND.EX P0, PT, R17, UR5, PT, P0 ;  /* 0x0000000511007c0c */ /* 0x000fda000bf06100 */
[----:B-1----:R-:W-:Y:S05]  /*a160*/  @P0 BRA `(.L_x_290) ;  /* 0x00000004008c0947 */ /* 0x002fea0003800000 */
[----:B------:R-:W0:Y:S01]  /*a170*/  S2UR UR7, SR_CTAID.X ;  /* 0x00000000000779c3 */ /* 0x000e220000002500 */
[----:B------:R-:W-:Y:S01]  /*a180*/  ULDC.64 UR4, c[0x0][0x628] ;  /* 0x00018a0000047ab9 */ /* 0x000fe20000000a00 */
[----:B------:R-:W-:Y:S01]  /*a190*/  ULDC UR6, c[0x0][0x150] ;  /* 0x0000540000067ab9 */ /* 0x000fe20000000800 */
[----:B------:R-:W-:Y:S01]  /*a1a0*/  ISETP.NE.U32.AND P0, PT, RZ, UR4, PT ;  /* 0x00000004ff007c0c */ /* 0x000fe2000bf05070 */
[----:B------:R-:W-:Y:S01]  /*a1b0*/  ULDC UR15, c[0x0][0x630] ;  /* 0x00018c00000f7ab9 */ /* 0x000fe20000000800 */
[C---:B------:R-:W-:Y:S01]  /*a1c0*/  R2UR UR16, R16.reuse ;  /* 0x00000000101072ca */ /* 0x040fe200000e0000 */
[----:B------:R-:W-:Y:S01]  /*a1d0*/  ULDC UR18, c[0x0][0x154] ;  /* 0x0000550000127ab9 */ /* 0x000fe20000000800 */
[----:B------:R-:W-:Y:S01]  /*a1e0*/  ISETP.NE.AND.EX P0, PT, RZ, UR5, PT, P0 ;  /* 0x00000005ff007c0c */ /* 0x000fe2000bf05300 */
[----:B------:R-:W1:Y:S01]  /*a1f0*/  S2UR UR19, SR_CTAID.Y ;  /* 0x00000000001379c3 */ /* 0x000e620000002600 */
[----:B------:R-:W-:Y:S02]  /*a200*/  R2UR UR17, R17 ;  /* 0x00000000111172ca */ /* 0x000fe400000e0000 */
[----:B------:R-:W-:-:S02]  /*a210*/  R2UR UR12, R16 ;  /* 0x00000000100c72ca */ /* 0x000fc400000e0000 */
[----:B------:R-:W-:Y:S02]  /*a220*/  R2UR UR13, R17 ;  /* 0x00000000110d72ca */ /* 0x000fe400000e0000 */
[----:B0-----:R-:W-:-:S05]  /*a230*/  I2FP.F32.U32 R0, UR7 ;  /* 0x0000000700007c45 */ /* 0x001fca0008201000 */
[----:B------:R-:W-:-:S04]  /*a240*/  FMUL R0, R0, UR6 ;  /* 0x0000000600007c20 */ /* 0x000fc80008400000 */
[----:B------:R0:W0:Y:S01]  /*a250*/  F2I.U32.TRUNC.NTZ R2, R0 ;  /* 0x0000000000027305 */ /* 0x000022000020f000 */
[----:B-1----:R-:W-:Y:S05]  /*a260*/  @!P0 BRA `(.L_x_291) ;  /* 0x0000000000308947 */ /* 0x002fea0003800000 */
        /* <DEDUP_REMOVED lines=12> */
.L_x_291:
[----:B------:R-:W-:Y:S01]  /*a330*/  USHF.R.U64 UR6, UR12, UR15, UR13 ;  /* 0x0000000f0c067299 */ /* 0x000fe2000800120d */
[----:B0-----:R-:W-:Y:S01]  /*a340*/  I2FP.F32.U32 R0, UR19 ;  /* 0x0000001300007c45 */ /* 0x001fe20008201000 */
[----:B------:R-:W-:Y:S01]  /*a350*/  USHF.R.U32.HI UR4, URZ, UR15, UR13 ;  /* 0x0000000f3f047299 */ /* 0x000fe2000801160d */
[----:B------:R-:W-:Y:S01]  /*a360*/  R2UR UR14, R2 ;  /* 0x00000000020e72ca */ /* 0x000fe200000e0000 */
[----:B------:R-:W-:Y:S02]  /*a370*/  UIADD3 UR9, UP0, URZ, -UR6, URZ ;  /* 0x800000063f097290 */ /* 0x000fe4000ff1e03f */
[----:B------:R-:W-:Y:S01]  /*a380*/  FMUL R0, R0, UR18 ;  /* 0x0000001200007c20 */ /* 0x000fe20008400000 */
[----:B------:R-:W-:Y:S01]  /*a390*/  ULDC.64 UR12, c[0x0][0x620] ;  /* 0x00018800000c7ab9 */ /* 0x000fe20000000a00 */
[----:B------:R-:W-:Y:S01]  /*a3a0*/  UIADD3.X UR4, URZ, ~UR4, URZ, UP0, !UPT ;  /* 0x800000043f047290 */ /* 0x000fe200087fe43f */
[----:B------:R-:W-:Y:S01]  /*a3b0*/  UMOV UR10, UR16 ;  /* 0x00000010000a7c82 */ /* 0x000fe20008000000 */
[----:B------:R-:W-:-:S02]  /*a3c0*/  UMOV UR11, UR17 ;  /* 0x00000011000b7c82 */ /* 0x000fc40008000000 */
[----:B------:R-:W0:Y:S01]  /*a3d0*/  F2I.U32.TRUNC.NTZ R0, R0 ;  /* 0x0000000000007305 */ /* 0x000e22000020f000 */
[----:B------:R-:W-:Y:S02]  /*a3e0*/  UIMAD UR4, UR4, UR12, URZ ;  /* 0x0000000c040472a4 */ /* 0x000fe4000f8e023f */
[----:B------:R-:W-:Y:S02]  /*a3f0*/  UIMAD.WIDE.U32 UR10, UR9, UR12, UR10 ;  /* 0x0000000c090a72a5 */ /* 0x000fe4000f8e000a */
[----:B------:R-:W-:Y:S01]  /*a400*/  UIMAD UR9, UR9, UR13, UR4 ;  /* 0x0000000d090972a4 */ /* 0x000fe2000f8e0204 */
[----:B------:R-:W-:Y:S01]  /*a410*/  ULDC UR22, c[0x0][0x658] ;  /* 0x0001960000167ab9 */ /* 0x000fe20000000800 */
[----:B------:R-:W-:Y:S02]  /*a420*/  UMOV UR12, 0xffffffff ;  /* 0xffffffff000c7882 */ /* 0x000fe40000000000 */
[----:B------:R-:W-:Y:S01]  /*a430*/  UIADD3 UR11, UR11, UR9, URZ ;  /* 0x000000090b0b7290 */ /* 0x000fe2000fffe03f */
[----:B------:R-:W-:Y:S01]  /*a440*/  ULDC UR13, c[0x0][0x618] ;  /* 0x00018600000d7ab9 */ /* 0x000fe20000000800 */
[----:B------:R-:W-:Y:S01]  /*a450*/  ULDC.64 UR4, c[0x0][0x640] ;  /* 0x0001900000047ab9 */ /* 0x000fe20000000a00 */
[----:B------:R-:W-:Y:S01]  /*a460*/  USHF.L.U32 UR18, UR12, UR22, URZ ;  /* 0x000000160c127299 */ /* 0x000fe2000800063f */
[----:B------:R-:W-:Y:S01]  /*a470*/  ISETP.NE.U32.AND P0, PT, RZ, UR4, PT ;  /* 0x00000004ff007c0c */ /* 0x000fe2000bf05070 */
[----:B------:R-:W-:Y:S01]  /*a480*/  USHF.R.U64 UR12, UR10, UR13, UR11 ;  /* 0x0000000d0a0c7299 */ /* 0x000fe2000800120b */
[----:B0-----:R-:W-:Y:S01]  /*a490*/  R2UR UR16, R0 ;  /* 0x00000000001072ca */ /* 0x001fe200000e0000 */
[----:B------:R-:W-:Y:S01]  /*a4a0*/  USHF.R.U32.HI UR10, URZ, UR13, UR11 ;  /* 0x0000000d3f0a7299 */ /* 0x000fe2000801160b */
[----:B------:R-:W-:Y:S01]  /*a4b0*/  ISETP.NE.AND.EX P0, PT, RZ, UR5, PT, P0 ;  /* 0x00000005ff007c0c */ /* 0x000fe2000bf05300 */
[----:B------:R-:W-:Y:S01]  /*a4c0*/  ULDC UR17, c[0x0][0x608] ;  /* 0x0001820000117ab9 */ /* 0x000fe20000000800 */
[----:B------:R-:W-:-:S02]  /*a4d0*/  ULOP3.LUT UR23, URZ, UR18, URZ, 0x33, !UPT ;  /* 0x000000123f177292 */ /* 0x000fc4000f8e333f */
[----:B------:R-:W-:Y:S02]  /*a4e0*/  USHF.R.U64 UR18, UR12, UR17, UR10 ;  /* 0x000000110c127299 */ /* 0x000fe4000800120a */
[----:B------:R-:W-:Y:S01]  /*a4f0*/  USHF.R.U32.HI UR10, URZ, UR17, UR10 ;  /* 0x000000113f0a7299 */ /* 0x000fe2000801160a */
[----:B------:R-:W-:Y:S01]  /*a500*/  UMOV UR20, 0x1 ;  /* 0x0000000100147882 */ /* 0x000fe20000000000 */
[----:B------:R-:W-:Y:S02]  /*a510*/  UIADD3 UR14, -UR14, URZ, URZ ;  /* 0x0000003f0e0e7290 */ /* 0x000fe4000fffe13f */
[----:B------:R-:W-:Y:S02]  /*a520*/  USHF.L.U32 UR13, UR20, UR22, URZ ;  /* 0x00000016140d7299 */ /* 0x000fe4000800063f */
[----:B------:R-:W-:Y:S01]  /*a530*/  USHF.R.U64 UR20, UR18, UR22, UR10 ;  /* 0x0000001612147299 */ /* 0x000fe2000800120a */
[----:B------:R-:W-:Y:S01]  /*a540*/  ULDC UR15, c[0x0][0x144] ;  /* 0x00005100000f7ab9 */ /* 0x000fe20000000800 */
[----:B------:R-:W-:Y:S01]  /*a550*/  ULDC UR8, c[0x0][0x600] ;  /* 0x0001800000087ab9 */ /* 0x000fe20000000800 */
[----:B------:R-:W-:-:S02]  /*a560*/  UIADD3 UR21, -UR16, URZ, URZ ;  /* 0x0000003f10157290 */ /* 0x000fc4000fffe13f */
[----:B------:R-:W-:Y:S02]  /*a570*/  USHF.R.U32.HI UR17, URZ, UR22, UR10 ;  /* 0x000000163f117299 */ /* 0x000fe4000801160a */
[----:B------:R-:W-:Y:S02]  /*a580*/  UIADD3 UR9, UR8, -0x1, URZ ;  /* 0xffffffff08097890 */ /* 0x000fe4000fffe03f */
[----:B------:R-:W-:Y:S01]  /*a590*/  UIMAD UR22, UR15, UR14, UR7 ;  /* 0x0000000e0f1672a4 */ /* 0x000fe2000f8e0207 */
[----:B------:R-:W-:Y:S01]  /*a5a0*/  ULDC UR26, c[0x0][0x148] ;  /* 0x00005200001a7ab9 */ /* 0x000fe20000000800 */
[----:B------:R-:W-:Y:S01]  /*a5b0*/  ULDC UR24, c[0x0][0x648] ;  /* 0x0001920000187ab9 */ /* 0x000fe20000000800 */
[----:B------:R-:W-:Y:S01]  /*a5c0*/  ULDC UR25, c[0x0][0x638] ;  /* 0x00018e0000197ab9 */ /* 0x000fe20000000800 */
        /* <DEDUP_REMOVED lines=12> */
.L_x_292:
[----:B------:R-:W-:Y:S01]  /*a690*/  UISETP.NE.AND UP0, UPT, UR39, URZ, UPT ;  /* 0x0000003f2700728c */ /* 0x000fe2000bf05270 */
[----:B------:R-:W-:Y:S01]  /*a6a0*/  IMAD.MOV.U32 R0, RZ, RZ, 0x1 ;  /* 0x00000001ff007424 */ /* 0x000fe200078e00ff */
[----:B------:R-:W-:Y:S01]  /*a6b0*/  USHF.R.U64 UR4, UR16, UR24, UR17 ;  /* 0x0000001810047299 */ /* 0x000fe20008001211 */
[----:B------:R-:W-:Y:S01]  /*a6c0*/  IMAD.U32 R19, RZ, RZ, UR6 ;  /* 0x00000006ff137e24 */ /* 0x000fe2000f8e00ff */
[----:B------:R-:W-:Y:S02]  /*a6d0*/  ULOP3.LUT UR18, UR18, UR23, URZ, 0xc0, !UPT ;  /* 0x0000001712127292 */ /* 0x000fe4000f8ec03f */
[----:B------:R-:W-:Y:S02]  /*a6e0*/  UIADD3 UR5, -UR4, URZ, URZ ;  /* 0x0000003f04057290 */ /* 0x000fe4000fffe13f */
[----:B------:R-:W-:Y:S02]  /*a6f0*/  ULOP3.LUT UR9, UR12, UR9, URZ, 0xc0, !UPT ;  /* 0x000000090c097292 */ /* 0x000fe4000f8ec03f */
[----:B------:R-:W-:-:S02]  /*a700*/  UIMAD UR4, UR13, UR4, UR18 ;  /* 0x000000040d0472a4 */ /* 0x000fc4000f8e0212 */
[----:B------:R-:W-:Y:S02]  /*a710*/  @UP0 UIMAD UR22, UR26, UR21, UR19 ;  /* 0x000000151a1602a4 */ /* 0x000fe4000f8e0213 */
[----:B------:R-:W-:Y:S01]  /*a720*/  UIMAD UR5, UR5, UR25, UR20 ;  /* 0x00000019050572a4 */ /* 0x000fe2000f8e0214 */
[----:B------:R-:W-:Y:S02]  /*a730*/  ULDC UR7, c[0x0][0x610] ;  /* 0x0001840000077ab9 */ /* 0x000fe40000000800 */
[----:B------:R-:W-:Y:S02]  /*a740*/  UIMAD UR4, UR4, UR7, UR22 ;  /* 0x00000007040472a4 */ /* 0x000fe4000f8e0216 */
[----:B------:R-:W-:-:S04]  /*a750*/  UIMAD UR5, UR5, UR8, UR9 ;  /* 0x00000008050572a4 */ /* 0x000fc8000f8e0209 */
[----:B------:R-:W-:Y:S02]  /*a760*/  USEL UR7, UR5, UR4, !UP0 ;  /* 0x0000000405077287 */ /* 0x000fe4000c000000 */
[----:B------:R-:W-:-:S04]  /*a770*/  USEL UR4, UR4, UR5, !UP0 ;  /* 0x0000000504047287 */ /* 0x000fc8000c000000 */
[----:B------:R-:W-:Y:S02]  /*a780*/  IMAD.U32 R2, RZ, RZ, UR7 ;  /* 0x00000007ff027e24 */ /* 0x000fe4000f8e00ff */
[----:B------:R-:W-:-:S07]  /*a790*/  IMAD.U32 R18, RZ, RZ, UR4 ;  /* 0x00000004ff127e24 */ /* 0x000fce000f8e00ff */
.L_x_290:
[----:B------:R-:W-:Y:S02]  /*a7a0*/  LOP3.LUT P0, RZ, R0, 0xff, RZ, 0xc0, !PT ;  /* 0x000000ff00ff7812 */ /* 0x000fe4000780c0ff */
[----:B------:R-:W-:-:S11]  /*a7b0*/  LOP3.LUT R172, R172, 0x1, RZ, 0x3c, !PT ;  /* 0x00000001acac7812 */ /* 0x000fd600078e3cff */
[----:B------:R-:W-:Y:S05]  /*a7c0*/  @P0 BRA `(.L_x_293) ;  /* 0xffffff6c00f00947 */ /* 0x000fea000383ffff */
[----:B------:R-:W-:Y:S05]  /*a7d0*/  EXIT ;  /* 0x000000000000794d */ /* 0x000fea0003800000 */
.L_x_16:
[----:B------:R-:W-:-:S08]  /*a7e0*/  ISETP.NE.AND P0, PT, RZ, UR6, PT ;  /* 0x00000006ff007c0c */ /* 0x000fd0000bf05270 */
[----:B-----5:R-:W0:-:S00]  /*a7f0*/  USETMAXREG.DEALLOC.CTAPOOL 0x28 ;  /* 0x00000028000079c8 */ /* 0x020e0000080e0500 */
[----:B------:R-:W-:Y:S05]  /*a800*/  @P0 EXIT ;  /* 0x000000000000094d */ /* 0x000fea0003800000 */
[----:B0-----:R-:W-:Y:S01]  /*a810*/  LOP3.LUT P0, RZ, R4, 0xff, RZ, 0xc0, !PT ;  /* 0x000000ff04ff7812 */ /* 0x001fe2000780c0ff */
[----:B------:R-:W-:Y:S02]  /*a820*/  IMAD.MOV.U32 R9, RZ, RZ, 0x1 ;  /* 0x00000001ff097424 */ /* 0x000fe400078e00ff */
[----:B------:R-:W-:-:S10]  /*a830*/  IMAD.MOV.U32 R8, RZ, RZ, RZ ;  /* 0x000000ffff087224 */ /* 0x000fd400078e00ff */
[----:B------:R-:W-:Y:S05]  /*a840*/  @!P0 BRA `(.L_x_294) ;  /* 0x0000000c00708947 */ /* 0x000fea0003800000 */
[----:B------:R-:W0:Y:S01]  /*a850*/  S2UR UR7, SR_CgaCtaId ;  /* 0x00000000000779c3 */ /* 0x000e220000008800 */
[----:B------:R-:W-:Y:S01]  /*a860*/  UMOV UR9, 0x1 ;  /* 0x0000000100097882 */ /* 0x000fe20000000000 */
[----:B------:R-:W-:Y:S01]  /*a870*/  LOP3.LUT P0, RZ, R0, 0x1f, RZ, 0xc0, !PT ;  /* 0x0000001f00ff7812 */ /* 0x000fe2000780c0ff */
[----:B------:R-:W-:Y:S01]  /*a880*/  ULDC UR5, c[0x0][0x658] ;  /* 0x0001960000057ab9 */ /* 0x000fe20000000800 */
[----:B------:R-:W-:Y:S01]  /*a890*/  UMOV UR8, 0xffffffff ;  /* 0xffffffff00087882 */ /* 0x000fe20000000000 */
[----:B------:R-:W-:Y:S01]  /*a8a0*/  BSSY B0, `(.L_x_294) ;  /* 0x00000d6000007945 */ /* 0x000fe20003800000 */
[----:B------:R-:W-:Y:S01]  /*a8b0*/  USHF.L.U32 UR8, UR8, UR5, URZ ;  /* 0x0000000508087299 */ /* 0x000fe2000800063f */
[C---:B------:R-:W-:Y:S01]  /*a8c0*/  ISETP.NE.AND P3, PT, R3.reuse, RZ, PT ;  /* 0x000000ff0300720c */ /* 0x040fe20003f65270 */
[----:B------:R-:W-:Y:S01]  /*a8d0*/  IMAD.MOV.U32 R0, RZ, RZ, 0x1 ;  /* 0x00000001ff007424 */ /* 0x000fe200078e00ff */
[----:B------:R-:W-:Y:S01]  /*a8e0*/  ISETP.NE.OR P0, PT, R3, RZ, !P0 ;  /* 0x000000ff0300720c */ /* 0x000fe20004705670 */
[----:B------:R-:W-:Y:S01]  /*a8f0*/  IMAD.MOV.U32 R9, RZ, RZ, 0x1 ;  /* 0x00000001ff097424 */ /* 0x000fe200078e00ff */
[----:B------:R-:W-:Y:S01]  /*a900*/  ULDC UR4, c[0x0][0x600] ;  /* 0x0001800000047ab9 */ /* 0x000fe20000000800 */
[----:B------:R-:W-:Y:S01]  /*a910*/  IMAD.MOV.U32 R8, RZ, RZ, RZ ;  /* 0x000000ffff087224 */ /* 0x000fe200078e00ff */
[----:B------:R-:W-:Y:S01]  /*a920*/  UMOV UR19, 0x5 ;  /* 0x0000000500137882 */ /* 0x000fe20000000000 */
[----:B------:R-:W-:-:S02]  /*a930*/  UIADD3 UR26, UR38, 0x1, URZ ;  /* 0x00000001261a7890 */ /* 0x000fc4000fffe03f */
[----:B------:R-:W-:Y:S02]  /*a940*/  ULOP3.LUT UR27, UR41, 0x2, URZ, 0xfc, !UPT ;  /* 0x00000002291b7892 */ /* 0x000fe4000f8efc3f */
[----:B------:R-:W-:Y:S02]  /*a950*/  UIADD3 UR4, UR4, -0x1, URZ ;  /* 0xffffffff04047890 */ /* 0x000fe4000fffe03f */
[----:B------:R-:W-:Y:S02]  /*a960*/  USHF.L.U32 UR5, UR9, UR5, URZ ;  /* 0x0000000509057299 */ /* 0x000fe4000800063f */
[----:B------:R-:W-:Y:S02]  /*a970*/  ULOP3.LUT UR17, URZ, UR8, URZ, 0x33, !UPT ;  /* 0x000000083f117292 */ /* 0x000fe4000f8e333f */
[----:B0-----:R-:W-:Y:S02]  /*a980*/  ULOP3.LUT UR6, UR7, 0x1, URZ, 0xc0, !UPT ;  /* 0x0000000107067892 */ /* 0x001fe4000f8ec03f */
[----:B------:R-:W-:-:S02]  /*a990*/  USHF.R.U32.HI UR28, URZ, 0x1, UR7 ;  /* 0x000000013f1c7899 */ /* 0x000fc40008011607 */
[----:B------:R-:W-:Y:S02]  /*a9a0*/  USHF.L.U32 UR13, UR7, 0x7, URZ ;  /* 0x00000007070d7899 */ /* 0x000fe4000800063f */
[----:B------:R-:W-:Y:S02]  /*a9b0*/  USHF.L.U32 UR16, UR7, 0xc, URZ ;  /* 0x0000000c07107899 */ /* 0x000fe4000800063f */
[----:B------:R-:W-:Y:S02]  /*a9c0*/  ULOP3.LUT UR7, UR7, 0xfffffffe, URZ, 0xc0, !UPT ;  /* 0xfffffffe07077892 */ /* 0x000fe4000f8ec03f */
[----:B------:R-:W-:Y:S02]  /*a9d0*/  UISETP.GT.U32.AND UP0, UPT, UR6, 0xffff, UPT ;  /* 0x0000ffff0600788c */ /* 0x000fe4000bf04070 */
[----:B------:R-:W-:Y:S02]  /*a9e0*/  USHF.L.U32 UR18, UR9, UR7, URZ ;  /* 0x0000000709127299 */ /* 0x000fe4000800063f */
[----:B------:R-:W-:-:S02]  /*a9f0*/  ULOP3.LUT UR7, UR7, 0x1, URZ, 0xfc, !UPT ;  /* 0x0000000107077892 */ /* 0x000fc4000f8efc3f */
[----:B------:R-:W-:Y:S02]  /*aa00*/  USEL UR6, UR6, 0xffff, !UP0 ;  /* 0x0000ffff06067887 */ /* 0x000fe4000c000000 */
[----:B------:R-:W-:Y:S02]  /*aa10*/  USHF.L.U32 UR7, UR9, UR7, URZ ;  /* 0x0000000709077299 */ /* 0x000fe4000800063f */
[----:B------:R-:W-:Y:S02]  /*aa20*/  ULOP3.LUT UR6, UR6, 0xffff, URZ, 0xc0, !UPT ;  /* 0x0000ffff06067892 */ /* 0x000fe4000f8ec03f */
[----:B------:R-:W-:Y:S02]  /*aa30*/  ULOP3.LUT UR13, UR13, 0x80, URZ, 0xc0, !UPT ;  /* 0x000000800d0d7892 */ /* 0x000fe4000f8ec03f */
[----:B------:R-:W-:Y:S02]  /*aa40*/  ULOP3.LUT UR16, UR16, 0x1000, URZ, 0xc0, !UPT ;  /* 0x0000100010107892 */ /* 0x000fe4000f8ec03f */
[----:B------:R-:W-:-:S02]  /*aa50*/  ULOP3.LUT UR18, UR18, UR7, URZ, 0xfc, !UPT ;  /* 0x0000000712127292 */ /* 0x000fc4000f8efc3f */
[----:B------:R-:W-:Y:S01]  /*aa60*/  USHF.L.U32 UR19, UR19, UR6, URZ ;  /* 0x0000000613137299 */ /* 0x000fe2000800063f */
[----:B------:R-:W-:-:S11]  /*aa70*/  ULDC.64 UR22, c[0x0][0x198] ;  /* 0x0000660000167ab9 */ /* 0x000fd60000000a00 */
.L_x_306:
[----:B------:R-:W-:-:S03]  /*aa80*/  UMOV UR6, 0xffffffff ;  /* 0xffffffff00067882 */ /* 0x000fc60000000000 */
[----:B------:R-:W-:Y:S05]  /*aa90*/  BRA.DIV UR6, `(.L_x_295) ;  /* 0x0000000e06f47947 */ /* 0x000fea000b800000 */
[----:B------:R-:W-:-:S13]  /*aaa0*/  ELECT P6, URZ, PT ;  /* 0x00000000003f782f */ /* 0x000fda00038c0000 */
.L_x_319:
[----:B------:R-:W0:Y:S01]  /*aab0*/  LDC R3, c[0x0][0x28c] ;  /* 0x0000a300ff037b82 */ /* 0x000e220000000800 */
[----:B------:R-:W-:Y:S01]  /*aac0*/  BSSY B1, `(.L_x_296) ;  /* 0x000003e000017945 */ /* 0x000fe20003800000 */
[----:B0-----:R-:W-:-:S13]  /*aad0*/  ISETP.LT.OR P6, PT, R3, 0x1, !P6 ;  /* 0x000000010300780c */ /* 0x001fda00077c1670 */
[----:B------:R-:W-:Y:S05]  /*aae0*/  @P6 BRA `(.L_x_297) ;  /* 0x0000000000ec6947 */ /* 0x000fea0003800000 */
[----:B------:R-:W-:Y:S01]  /*aaf0*/  LEA R18, R18, UR28, 0x1 ;  /* 0x0000001c12127c11 */ /* 0x000fe2000f8e08ff */
[----:B------:R-:W-:Y:S01]  /*ab00*/  IMAD.MOV.U32 R11, RZ, RZ, RZ ;  /* 0x000000ffff0b7224 */ /* 0x000fe200078e00ff */
[----:B------:R-:W-:Y:S01]  /*ab10*/  LEA R6, R2, UR13, 0x8 ;  /* 0x0000000d02067c11 */ /* 0x000fe2000f8e40ff */
[----:B------:R-:W-:Y:S02]  /*ab20*/  IMAD.U32 R12, RZ, RZ, UR26 ;  /* 0x0000001aff0c7e24 */ /* 0x000fe4000f8e00ff */
[----:B------:R-:W-:Y:S02]  /*ab30*/  IMAD.MOV.U32 R2, RZ, RZ, R9 ;  /* 0x000000ffff027224 */ /* 0x000fe400078e0009 */
[----:B------:R-:W-:Y:S02]  /*ab40*/  IMAD.MOV.U32 R3, RZ, RZ, R8 ;  /* 0x000000ffff037224 */ /* 0x000fe400078e0008 */
[----:B------:R-:W-:-:S07]  /*ab50*/  IMAD.SHL.U32 R18, R18, 0x20, RZ ;  /* 0x0000002012127824 */ /* 0x000fce00078e00ff */
.L_x_301:
[----:B------:R-:W0:Y:S01]  /*ab60*/  S2R R5, SR_CgaCtaId ;  /* 0x0000000000057919 */ /* 0x000e220000008800 */
[----:B------:R-:W-:-:S04]  /*ab70*/  MOV R4, 0x400 ;  /* 0x0000040000047802 */ /* 0x000fc80000000f00 */
[----:B0-----:R-:W-:Y:S02]  /*ab80*/  LEA R10, R5, R4, 0x18 ;  /* 0x00000004050a7211 */ /* 0x001fe400078ec0ff */
[----:B------:R-:W-:Y:S01]  /*ab90*/  SHF.L.U32 R4, R2, 0x1f, RZ ;  /* 0x0000001f02047819 */ /* 0x000fe200000006ff */
[----:B------:R-:W0:Y:S02]  /*aba0*/  @!P3 LDC R5, c[0x0][0x500] ;  /* 0x00014000ff05bb82 */ /* 0x000e240000000800 */
[----:B------:R-:W-:-:S04]  /*abb0*/  IMAD R7, R3, 0x8, R10 ;  /* 0x0000000803077824 */ /* 0x000fc800078e020a */
[----:B------:R-:W1:Y:S02]  /*abc0*/  SYNCS.PHASECHK.TRANS64.TRYWAIT P1, [R7+URZ+0x20], R4 ;  /* 0x00002004070075a7 */ /* 0x000e64000802017f */
[----:B-1----:R-:W-:Y:S05]  /*abd0*/  @!P1 BRA `(.L_x_298) ;  /* 0x0000000c00c49947 */ /* 0x002fea0003800000 */
.L_x_320:
[----:B------:R-:W-:Y:S01]  /*abe0*/  UPRMT UR6, UR27, 0x9910, URZ ;  /* 0x000099101b067896 */ /* 0x000fe2000800003f */
[----:B0-----:R0:W-:Y:S03]  /*abf0*/  @!P3 SYNCS.ARRIVE.TRANS64 RZ, [R7+URZ], R5 ;  /* 0x0000000507ffb9a7 */ /* 0x0011e6000800003f */
[----:B------:R-:W-:-:S06]  /*ac00*/  UISETP.NE.AND UP0, UPT, UR6, 0x2, UPT ;  /* 0x000000020600788c */ /* 0x000fcc000bf05270 */
[----:B------:R-:W-:-:S13]  /*ac10*/  PLOP3.LUT P1, PT, PT, PT, UP0, 0x80, 0x0 ;  /* 0x000000000000781c */ /* 0x000fda0003f2f008 */
[----:B0-----:R-:W-:Y:S05]  /*ac20*/  @P1 BRA `(.L_x_299) ;  /* 0x0000000000041947 */ /* 0x001fea0003800000 */
[----:B------:R-:W-:Y:S01]  /*ac30*/  BPT.TRAP 0x1 ;  /* 0x000000040000795c */ /* 0x000fe20000300000 */
.L_x_299:
[----:B------:R-:W-:Y:S05]  /*ac40*/  @P0 BRA `(.L_x_300) ;  /* 0x0000000000040947 */ /* 0x000fea0003800000 */
[----:B------:R-:W-:Y:S01]  /*ac50*/  BPT.TRAP 0x1 ;  /* 0x000000040000795c */ /* 0x000fe20000300000 */
.L_x_300:
[C---:B-1----:R-:W-:Y:S01]  /*ac60*/  LEA R4, R3.reuse, UR28, 0x1 ;  /* 0x0000001c03047c11 */ /* 0x042fe2000f8e08ff */
[----:B------:R-:W-:Y:S01]  /*ac70*/  VIADD R12, R12, 0xffffffff ;  /* 0xffffffff0c0c7836 */ /* 0x000fe20000000000 */
[----:B------:R-:W-:Y:S01]  /*ac80*/  LEA R5, R3, UR16, 0xd ;  /* 0x0000001003057c11 */ /* 0x000fe2000f8e68ff */
[----:B------:R-:W-:Y:S01]  /*ac90*/  UIADD3 UR14, UP0, UR22, 0xf0, URZ ;  /* 0x000000f0160e7890 */ /* 0x000fe2000ff1e03f */
[----:B------:R-:W-:Y:S01]  /*aca0*/  R2UR UR24, R18 ;  /* 0x00000000121872ca */ /* 0x000fe200000e0000 */
[----:B------:R-:W-:Y:S01]  /*acb0*/  IMAD.SHL.U32 R4, R4, 0x400, RZ ;  /* 0x0000040004047824 */ /* 0x000fe200078e00ff */
[----:B------:R-:W-:Y:S01]  /*acc0*/  R2UR UR9, R7 ;  /* 0x00000000070972ca */ /* 0x000fe200000e0000 */
[--C-:B------:R-:W-:Y:S01]  /*acd0*/  IMAD R5, R5, 0x4, R10.reuse ;  /* 0x0000000405057824 */ /* 0x100fe200078e020a */
[----:B------:R-:W-:Y:S01]  /*ace0*/  R2UR UR10, R11 ;  /* 0x000000000b0a72ca */ /* 0x000fe200000e0000 */
[----:B------:R-:W-:Y:S01]  /*acf0*/  IMAD R4, R4, 0x4, R10 ;  /* 0x0000000404047824 */ /* 0x000fe200078e020a */
[----:B------:R-:W-:Y:S01]  /*ad00*/  R2UR UR12, R19 ;  /* 0x00000000130c72ca */ /* 0x000fe200000e0000 */
[----:B------:R-:W-:Y:S01]  /*ad10*/  UIADD3 UR30, UP1, UR22, 0x1f0, URZ ;  /* 0x000001f0161e7890 */ /* 0x000fe2000ff3e03f */
[----:B------:R-:W-:Y:S01]  /*ad20*/  R2UR UR11, R5 ;  /* 0x00000000050b72ca */ /* 0x000fe200000e0000 */
[----:B------:R-:W-:Y:S01]  /*ad30*/  UIADD3.X UR15, URZ, UR23, URZ, UP0, !UPT ;  /* 0x000000173f0f7290 */ /* 0x000fe200087fe43f */
[----:B------:R-:W-:Y:S01]  /*ad40*/  R2UR UR8, R4 ;  /* 0x00000000040872ca */ /* 0x000fe200000e0000 */
[----:B------:R-:W-:Y:S01]  /*ad50*/  UPRMT UR20, URZ, 0x5410, UR19 ;  /* 0x000054103f147896 */ /* 0x000fe20008000013 */
[----:B------:R-:W-:Y:S01]  /*ad60*/  R2UR UR25, R6 ;  /* 0x00000000061972ca */ /* 0x000fe200000e0000 */
[----:B------:R-:W-:Y:S01]  /*ad70*/  VIADD R3, R3, 0x1 ;  /* 0x0000000103037836 */ /* 0x000fe20000000000 */
[----:B------:R-:W-:Y:S01]  /*ad80*/  ISETP.GT.AND P2, PT, R12, 0x1, PT ;  /* 0x000000010c00780c */ /* 0x000fe20003f44270 */
[----:B------:R-:W-:Y:S01]  /*ad90*/  UPRMT UR29, URZ, 0x5410, UR18 ;  /* 0x000054103f1d7896 */ /* 0x000fe20008000012 */
[----:B------:R-:W-:Y:S01]  /*ada0*/  VIADD R11, R11, 0x20 ;  /* 0x000000200b0b7836 */ /* 0x000fe20000000000 */
[----:B------:R-:W-:Y:S01]  /*adb0*/  UIADD3.X UR31, URZ, UR23, URZ, UP1, !UPT ;  /* 0x000000173f1f7290 */ /* 0x000fe20008ffe43f */
[C---:B------:R-:W-:Y:S01]  /*adc0*/  ISETP.NE.AND P1, PT, R3.reuse, 0x4, PT ;  /* 0x000000040300780c */ /* 0x040fe20003f25270 */
[----:B------:R-:W-:Y:S01]  /*add0*/  UMOV UR6, 0x0 ;  /* 0x0000000000067882 */ /* 0x000fe20000000000 */
[----:B------:R-:W-:Y:S01]  /*ade0*/  UMOV UR7, 0x10000000 ;  /* 0x1000000000077882 */ /* 0x000fe20000000000 */
[----:B------:R-:W-:Y:S01]  /*adf0*/  UIADD3 UR21, UR11, 0x8180, URZ ;  /* 0x000081800b157890 */ /* 0x000fe2000fffe03f */
[----:B------:R-:W-:Y:S01]  /*ae00*/  SEL R5, RZ, 0x1, P1 ;  /* 0x00000001ff057807 */ /* 0x000fe20000800000 */
[----:B------:R-:W-:Y:S01]  /*ae10*/  UIADD3 UR8, UR8, 0x180, URZ ;  /* 0x0000018008087890 */ /* 0x000fe2000fffe03f */
[----:B------:R-:W-:Y:S01]  /*ae20*/  SEL R3, R3, RZ, P1 ;  /* 0x000000ff03037207 */ /* 0x000fe20000800000 */
[----:B------:R-:W-:Y:S01]  /*ae30*/  UMOV UR11, UR24 ;  /* 0x00000018000b7c82 */ /* 0x000fe20008000000 */
[----:B------:R-:W-:-:S06]  /*ae40*/  LOP3.LUT R2, R2, R5, RZ, 0x3c, !PT ;  /* 0x0000000502027212 */ /* 0x000fcc00078e3cff */
[----:B------:R0:W-:Y:S02]  /*ae50*/  UTMALDG.3D.MULTICAST [UR8], [UR14], UR20, desc[UR6] ;  /* 0x000006080e0073b4 */ /* 0x0001e40008011814 */
[----:B0-----:R-:W-:Y:S01]  /*ae60*/  UMOV UR8, UR21 ;  /* 0x0000001500087c82 */ /* 0x001fe20008000000 */
[----:B------:R-:W-:Y:S02]  /*ae70*/  UMOV UR11, UR25 ;  /* 0x00000019000b7c82 */ /* 0x000fe40008000000 */
[----:B------:R0:W-:Y:S02]  /*ae80*/  UTMALDG.3D.MULTICAST [UR8], [UR30], UR29, desc[UR6] ;  /* 0x000006081e0073b4 */ /* 0x0001e4000801181d */
[----:B0-----:R-:W-:Y:S05]  /*ae90*/  @P2 BRA `(.L_x_301) ;  /* 0xfffffffc00302947 */ /* 0x001fea000383ffff */
.L_x_297:
[----:B------:R-:W-:Y:S05]  /*aea0*/  BSYNC B1 ;  /* 0x0000000000017941 */ /* 0x000fea0003800000 */
.L_x_296:
[----:B------:R-:W-:Y:S01]  /*aeb0*/  LOP3.LUT P4, RZ, R0, 0xff, RZ, 0xc0, !PT ;  /* 0x000000ff00ff7812 */ /* 0x000fe2000788c0ff */
[----:B------:R-:W-:Y:S01]  /*aec0*/  VIADD R8, R8, UR38 ;  /* 0x0000002608087c36 */ /* 0x000fe20008000000 */
[----:B------:R-:W-:Y:S01]  /*aed0*/  ULDC.64 UR6, c[0x0][0x650] ;  /* 0x0001940000067ab9 */ /* 0x000fe20000000a00 */
[----:B------:R-:W-:Y:S01]  /*aee0*/  BSSY B1, `(.L_x_302) ;  /* 0x000006f000017945 */ /* 0x000fe20003800000 */
[----:B------:R-:W-:Y:S02]  /*aef0*/  IMAD.MOV.U32 R18, RZ, RZ, -0x1 ;  /* 0xffffffffff127424 */ /* 0x000fe400078e00ff */
[----:B------:R-:W-:Y:S01]  /*af00*/  SHF.R.U32.HI R0, RZ, 0x2, R8 ;  /* 0x00000002ff007819 */ /* 0x000fe20000011608 */
[----:B------:R-:W-:Y:S01]  /*af10*/  IMAD.MOV.U32 R19, RZ, RZ, -0x1 ;  /* 0xffffffffff137424 */ /* 0x000fe200078e00ff */
[----:B------:R-:W-:Y:S02]  /*af20*/  ISETP.GT.U32.AND P1, PT, R8, 0x3, PT ;  /* 0x000000030800780c */ /* 0x000fe40003f24070 */
[----:B------:R-:W-:-:S02]  /*af30*/  LOP3.LUT R0, R0, 0x1, RZ, 0xc0, !PT ;  /* 0x0000000100007812 */ /* 0x000fc400078ec0ff */
[----:B------:R-:W-:Y:S01]  /*af40*/  LOP3.LUT R8, R8, 0x3, RZ, 0xc0, !PT ;  /* 0x0000000308087812 */ /* 0x000fe200078ec0ff */
[----:B------:R-:W0:Y:S01]  /*af50*/  @P4 S2R R3, SR_CgaCtaId ;  /* 0x0000000000034919 */ /* 0x000e220000008800 */
[----:B------:R-:W-:Y:S02]  /*af60*/  @P4 MOV R2, 0x400 ;  /* 0x0000040000024802 */ /* 0x000fe40000000f00 */
[----:B------:R-:W-:Y:S02]  /*af70*/  ISETP.NE.U32.AND P2, PT, R0, 0x1, PT ;  /* 0x000000010000780c */ /* 0x000fe40003f45070 */
[----:B0-----:R-:W-:Y:S01]  /*af80*/  @P4 LEA R2, R3, R2, 0x18 ;  /* 0x0000000203024211 */ /* 0x001fe200078ec0ff */
[----:B------:R-:W-:-:S03]  /*af90*/  IMAD.U32 R3, RZ, RZ, UR38 ;  /* 0x00000026ff037e24 */ /* 0x000fc6000f8e00ff */
[----:B------:R0:W-:Y:S01]  /*afa0*/  @P4 SYNCS.ARRIVE.TRANS64.A1T0 RZ, [R2+URZ+0x78], RZ ;  /* 0x000078ff02ff49a7 */ /* 0x0001e2000810003f */
[----:B------:R-:W-:Y:S02]  /*afb0*/  IADD3 R16, P4, R16, UR36, RZ ;  /* 0x0000002410107c10 */ /* 0x000fe4000ff9e0ff */
[----:B------:R-:W-:Y:S02]  /*afc0*/  ISETP.LT.U32.AND P1, PT, R3, 0x4, P1 ;  /* 0x000000040300780c */ /* 0x000fe40000f21070 */
[----:B------:R-:W-:Y:S02]  /*afd0*/  IADD3.X R17, R17, UR40, RZ, P4, !PT ;  /* 0x0000002811117c10 */ /* 0x000fe4000a7fe4ff */
[----:B------:R-:W-:Y:S02]  /*afe0*/  ISETP.GE.U32.AND P4, PT, R16, UR6, PT ;  /* 0x0000000610007c0c */ /* 0x000fe4000bf86070 */
[----:B------:R-:W-:Y:S02]  /*aff0*/  SEL R0, RZ, 0x1, !P1 ;  /* 0x00000001ff007807 */ /* 0x000fe40004800000 */
[----:B------:R-:W-:-:S02]  /*b000*/  ISETP.GE.U32.AND.EX P1, PT, R17, UR7, PT, P4 ;  /* 0x0000000711007c0c */ /* 0x000fc4000bf26140 */
[----:B------:R-:W-:Y:S02]  /*b010*/  ISETP.GT.U32.AND P2, PT, R3, 0x3, !P2 ;  /* 0x000000030300780c */ /* 0x000fe40005744070 */
[----:B------:R-:W-:Y:S02]  /*b020*/  PRMT R3, RZ, 0x7610, R3 ;  /* 0x00007610ff037816 */ /* 0x000fe40000000003 */
[----:B0-----:R-:W-:-:S04]  /*b030*/  SEL R2, RZ, 0x1, !P2 ;  /* 0x00000001ff027807 */ /* 0x001fc80005000000 */
[--C-:B------:R-:W-:Y:S01]  /*b040*/  LOP3.LUT R9, R2, R9, R0.reuse, 0x96, !PT ;  /* 0x0000000902097212 */ /* 0x100fe200078e9600 */
[----:B------:R-:W-:Y:S01]  /*b050*/  IMAD.MOV.U32 R2, RZ, RZ, -0x1 ;  /* 0xffffffffff027424 */ /* 0x000fe200078e00ff */
[----:B------:R-:W-:Y:S01]  /*b060*/  PRMT R0, RZ, 0x7610, R0 ;  /* 0x00007610ff007816 */ /* 0x000fe20000000000 */
[----:B------:R-:W-:Y:S06]  /*b070*/  @P1 BRA `(.L_x_303) ;  /* 0x0000000400541947 */ /* 0x000fec0003800000 */
[----:B------:R-:W0:Y:S01]  /*b080*/  S2UR UR6, SR_CTAID.X ;  /* 0x00000000000679c3 */ /* 0x000e220000002500 */
[----:B------:R-:W-:Y:S01]  /*b090*/  ULDC.64 UR8, c[0x0][0x628] ;  /* 0x00018a0000087ab9 */ /* 0x000fe20000000a00 */
[----:B------:R-:W-:Y:S01]  /*b0a0*/  ULDC UR7, c[0x0][0x150] ;  /* 0x0000540000077ab9 */ /* 0x000fe20000000800 */
[----:B------:R-:W-:Y:S01]  /*b0b0*/  ISETP.NE.U32.AND P1, PT, RZ, UR8, PT ;  /* 0x00000008ff007c0c */ /* 0x000fe2000bf25070 */
[----:B------:R-:W-:Y:S01]  /*b0c0*/  ULDC UR10, c[0x0][0x630] ;  /* 0x00018c00000a7ab9 */ /* 0x000fe20000000800 */
[----:B------:R-:W-:Y:S01]  /*b0d0*/  ULDC UR12, c[0x0][0x154] ;  /* 0x00005500000c7ab9 */ /* 0x000fe20000000800 */
[----:B------:R-:W-:Y:S01]  /*b0e0*/  IMAD.MOV.U32 R2, RZ, RZ, R16 ;  /* 0x000000ffff027224 */ /* 0x000fe200078e0010 */
[----:B------:R-:W-:Y:S01]  /*b0f0*/  ISETP.NE.AND.EX P1, PT, RZ, UR9, PT, P1 ;  /* 0x00000009ff007c0c */ /* 0x000fe2000bf25310 */
[----:B------:R-:W1:Y:S01]  /*b100*/  S2UR UR11, SR_CTAID.Y ;  /* 0x00000000000b79c3 */ /* 0x000e620000002600 */
[----:B0-----:R-:W-:-:S05]  /*b110*/  I2FP.F32.U32 R3, UR6 ;  /* 0x0000000600037c45 */ /* 0x001fca0008201000 */
[----:B------:R-:W-:Y:S01]  /*b120*/  FMUL R10, R3, UR7 ;  /* 0x00000007030a7c20 */ /* 0x000fe20008400000 */
[----:B------:R-:W-:-:S05]  /*b130*/  IMAD.MOV.U32 R3, RZ, RZ, R17 ;  /* 0x000000ffff037224 */ /* 0x000fca00078e0011 */
[----:B------:R-:W-:Y:S05]  /*b140*/  @!P1 BRA `(.L_x_304) ;  /* 0x0000000000289947 */ /* 0x000fea0003800000 */
[----:B------:R-:W-:Y:S02]  /*b150*/  ULDC UR7, c[0x0][0x634] ;  /* 0x00018d0000077ab9 */ /* 0x000fe40000000800 */
[----:B------:R-:W-:-:S05]  /*b160*/  IADD3 R7, P1, R16, UR7, RZ ;  /* 0x0000000710077c10 */ /* 0x000fca000ff3e0ff */
[----:B------:R-:W-:-:S04]  /*b170*/  IMAD.X R11, RZ, RZ, R17, P1 ;  /* 0x000000ffff0b7224 */ /* 0x000fc800008e0611 */
[----:B------:R-:W-:-:S04]  /*b180*/  IMAD.WIDE.U32 R4, R11, UR8, RZ ;  /* 0x000000080b047c25 */ /* 0x000fc8000f8e00ff */
[----:B------:R-:W-:-:S04]  /*b190*/  IMAD.WIDE.U32 R4, P1, R7, UR9, R4 ;  /* 0x0000000907047c25 */ /* 0x000fc8000f820004 */
[----:B------:R-:W-:-:S04]  /*b1a0*/  IMAD.WIDE.U32 R6, R7, UR8, RZ ;  /* 0x0000000807067c25 */ /* 0x000fc8000f8e00ff */
[----:B------:R-:W-:Y:S01]  /*b1b0*/  IMAD.X R3, RZ, RZ, RZ, P1 ;  /* 0x000000ffff037224 */ /* 0x000fe200008e06ff */
[----:B------:R-:W-:Y:S01]  /*b1c0*/  IADD3 RZ, P1, R7, R4, RZ ;  /* 0x0000000407ff7210 */ /* 0x000fe20007f3e0ff */
[----:B------:R-:W-:-:S04]  /*b1d0*/  IMAD.MOV.U32 R2, RZ, RZ, R5 ;  /* 0x000000ffff027224 */ /* 0x000fc800078e0005 */
[----:B------:R-:W-:-:S08]  /*b1e0*/  IMAD.WIDE.U32.X R2, R11, UR9, R2, P1 ;  /* 0x000000090b027c25 */ /* 0x000fd000088e0402 */
.L_x_304:
[--C-:B------:R-:W-:Y:S01]  /*b1f0*/  SHF.R.U64 R19, R2, UR10, R3.reuse ;  /* 0x0000000a02137c19 */ /* 0x100fe20008001203 */
[----:B------:R-:W0:Y:S01]  /*b200*/  F2I.U32.TRUNC.NTZ R10, R10 ;  /* 0x0000000a000a7305 */ /* 0x000e22000020f000 */
[----:B------:R-:W-:Y:S01]  /*b210*/  SHF.R.U32.HI R2, RZ, UR10, R3 ;  /* 0x0000000aff027c19 */ /* 0x000fe20008011603 */
[----:B------:R-:W-:Y:S01]  /*b220*/  ULDC.64 UR8, c[0x0][0x620] ;  /* 0x0001880000087ab9 */ /* 0x000fe20000000a00 */
[----:B------:R-:W-:Y:S01]  /*b230*/  IADD3 R5, P1, RZ, -R19, RZ ;  /* 0x80000013ff057210 */ /* 0x000fe20007f3e0ff */
[----:B------:R-:W-:Y:S01]  /*b240*/  ULDC.64 UR14, c[0x0][0x640] ;  /* 0x00019000000e7ab9 */ /* 0x000fe20000000a00 */
[----:B-1----:R-:W-:Y:S01]  /*b250*/  I2FP.F32.U32 R4, UR11 ;  /* 0x0000000b00047c45 */ /* 0x002fe20008201000 */
[----:B------:R-:W1:Y:S01]  /*b260*/  LDC R15, c[0x0][0x610] ;  /* 0x00018400ff0f7b82 */ /* 0x000e620000000800 */
[----:B------:R-:W-:Y:S01]  /*b270*/  ULDC UR10, c[0x0][0x658] ;  /* 0x00019600000a7ab9 */ /* 0x000fe20000000800 */
[----:B------:R-:W-:Y:S01]  /*b280*/  IMAD.X R2, RZ, RZ, ~R2, P1 ;  /* 0x000000ffff027224 */ /* 0x000fe200008e0e02 */
[----:B------:R-:W-:Y:S01]  /*b290*/  ISETP.NE.U32.AND P1, PT, RZ, UR14, PT ;  /* 0x0000000eff007c0c */ /* 0x000fe2000bf25070 */
[----:B------:R-:W-:Y:S01]  /*b2a0*/  FMUL R6, R4, UR12 ;  /* 0x0000000c04067c20 */ /* 0x000fe20008400000 */
[----:B------:R-:W-:Y:S01]  /*b2b0*/  ULDC UR12, c[0x0][0x648] ;  /* 0x00019200000c7ab9 */ /* 0x000fe20000000800 */
[----:B------:R-:W-:Y:S01]  /*b2c0*/  IMAD R4, R2, UR8, RZ ;  /* 0x0000000802047c24 */ /* 0x000fe2000f8e02ff */
[----:B------:R-:W-:Y:S01]  /*b2d0*/  ISETP.NE.AND.EX P1, PT, RZ, UR15, PT, P1 ;  /* 0x0000000fff007c0c */ /* 0x000fe2000bf25310 */
[C---:B------:R-:W-:Y:S01]  /*b2e0*/  IMAD.WIDE.U32 R2, R5.reuse, UR8, R16 ;  /* 0x0000000805027c25 */ /* 0x040fe2000f8e0010 */
[----:B0-----:R-:W-:Y:S01]  /*b2f0*/  R2UR UR7, R10 ;  /* 0x000000000a0772ca */ /* 0x001fe200000e0000 */
[----:B------:R-:W0:Y:S01]  /*b300*/  F2I.U32.TRUNC.NTZ R6, R6 ;  /* 0x0000000600067305 */ /* 0x000e22000020f000 */
[----:B------:R-:W-:Y:S01]  /*b310*/  ULDC UR8, c[0x0][0x618] ;  /* 0x0001860000087ab9 */ /* 0x000fe20000000800 */
[----:B------:R-:W-:-:S04]  /*b320*/  IMAD R5, R5, UR9, R4 ;  /* 0x0000000905057c24 */ /* 0x000fc8000f8e0204 */
[----:B------:R-:W-:-:S05]  /*b330*/  IMAD.IADD R3, R3, 0x1, R5 ;  /* 0x0000000103037824 */ /* 0x000fca00078e0205 */
[--C-:B------:R-:W-:Y:S02]  /*b340*/  SHF.R.U64 R10, R2, UR8, R3.reuse ;  /* 0x00000008020a7c19 */ /* 0x100fe40008001203 */
[----:B------:R-:W-:Y:S01]  /*b350*/  SHF.R.U32.HI R3, RZ, UR8, R3 ;  /* 0x00000008ff037c19 */ /* 0x000fe20008011603 */
[----:B------:R-:W-:Y:S01]  /*b360*/  ULDC UR8, c[0x0][0x608] ;  /* 0x0001820000087ab9 */ /* 0x000fe20000000800 */
[----:B0-----:R-:W-:Y:S02]  /*b370*/  R2UR UR9, R6 ;  /* 0x00000000060972ca */ /* 0x001fe400000e0000 */
[--C-:B------:R-:W-:Y:S02]  /*b380*/  SHF.R.U64 R12, R10, UR8, R3.reuse ;  /* 0x000000080a0c7c19 */ /* 0x100fe40008001203 */
[----:B------:R-:W-:Y:S01]  /*b390*/  SHF.R.U32.HI R3, RZ, UR8, R3 ;  /* 0x00000008ff037c19 */ /* 0x000fe20008011603 */
[----:B------:R-:W-:-:S03]  /*b3a0*/  UIADD3 UR8, -UR7, URZ, URZ ;  /* 0x0000003f07087290 */ /* 0x000fc6000fffe13f */
[--C-:B------:R-:W-:Y:S01]  /*b3b0*/  SHF.R.U64 R13, R12, UR10, R3.reuse ;  /* 0x0000000a0c0d7c19 */ /* 0x100fe20008001203 */
[----:B------:R-:W-:Y:S01]  /*b3c0*/  ULDC UR7, c[0x0][0x144] ;  /* 0x0000510000077ab9 */ /* 0x000fe20000000800 */
[----:B------:R-:W-:-:S03]  /*b3d0*/  SHF.R.U32.HI R3, RZ, UR10, R3 ;  /* 0x0000000aff037c19 */ /* 0x000fc60008011603 */
[----:B------:R-:W-:Y:S01]  /*b3e0*/  IMAD.MOV.U32 R2, RZ, RZ, R13 ;  /* 0x000000ffff027224 */ /* 0x000fe200078e000d */
[----:B------:R-:W-:Y:S06]  /*b3f0*/  @!P1 BRA `(.L_x_305) ;  /* 0x0000000000289947 */ /* 0x000fec0003800000 */
        /* <DEDUP_REMOVED lines=10> */
.L_x_305:
[----:B------:R-:W-:Y:S01]  /*b4a0*/  UISETP.NE.AND UP0, UPT, UR39, URZ, UPT ;  /* 0x0000003f2700728c */ /* 0x000fe2000bf05270 */
[----:B------:R-:W-:Y:S01]  /*b4b0*/  SHF.R.U64 R3, R2, UR12, R3 ;  /* 0x0000000c02037c19 */ /* 0x000fe20008001203 */
[----:B------:R-:W-:Y:S01]  /*b4c0*/  UIADD3 UR9, -UR9, URZ, URZ ;  /* 0x0000003f09097290 */ /* 0x000fe2000fffe13f */
[----:B------:R-:W-:Y:S01]  /*b4d0*/  LOP3.LUT R2, R12, UR17, RZ, 0xc0, !PT ;  /* 0x000000110c027c12 */ /* 0x000fe2000f8ec0ff */
[----:B------:R-:W-:Y:S01]  /*b4e0*/  UIMAD UR6, UR7, UR8, UR6 ;  /* 0x00000008070672a4 */ /* 0x000fe2000f8e0206 */
[----:B------:R-:W-:Y:S01]  /*b4f0*/  LOP3.LUT R5, R10, UR4, RZ, 0xc0, !PT ;  /* 0x000000040a057c12 */ /* 0x000fe2000f8ec0ff */
[----:B------:R-:W-:Y:S01]  /*b500*/  IMAD.MOV R4, RZ, RZ, -R3 ;  /* 0x000000ffff047224 */ /* 0x000fe200078e0a03 */
[----:B------:R-:W-:Y:S01]  /*b510*/  ULDC UR7, c[0x0][0x148] ;  /* 0x0000520000077ab9 */ /* 0x000fe20000000800 */
[----:B------:R-:W-:Y:S01]  /*b520*/  IMAD R18, R3, UR5, R2 ;  /* 0x0000000503127c24 */ /* 0x000fe2000f8e0202 */
[----:B------:R-:W-:Y:S01]  /*b530*/  PLOP3.LUT P1, PT, PT, PT, UP0, 0x80, 0x0 ;  /* 0x000000000000781c */ /* 0x000fe20003f2f008 */
[----:B------:R-:W-:Y:S01]  /*b540*/  IMAD.MOV.U32 R3, RZ, RZ, 0x1 ;  /* 0x00000001ff037424 */ /* 0x000fe200078e00ff */
[----:B------:R-:W-:-:S03]  /*b550*/  @UP0 UIMAD UR6, UR7, UR9, UR11 ;  /* 0x00000009070602a4 */ /* 0x000fc6000f8e020b */
[----:B------:R-:W-:Y:S02]  /*b560*/  ULDC UR7, c[0x0][0x638] ;  /* 0x00018e0000077ab9 */ /* 0x000fe40000000800 */
[----:B------:R-:W-:Y:S02]  /*b570*/  IMAD R2, R4, UR7, R13 ;  /* 0x0000000704027c24 */ /* 0x000fe4000f8e020d */
[----:B-1----:R-:W-:Y:S01]  /*b580*/  IMAD R18, R18, R15, UR6 ;  /* 0x0000000612127e24 */ /* 0x002fe2000f8e020f */
[----:B------:R-:W-:Y:S02]  /*b590*/  ULDC UR6, c[0x0][0x600] ;  /* 0x0001800000067ab9 */ /* 0x000fe40000000800 */
[----:B------:R-:W-:-:S05]  /*b5a0*/  IMAD R5, R2, UR6, R5 ;  /* 0x0000000602057c24 */ /* 0x000fca000f8e0205 */
[----:B------:R-:W-:Y:S02]  /*b5b0*/  SEL R2, R5, R18, !P1 ;  /* 0x0000001205027207 */ /* 0x000fe40004800000 */
[----:B------:R-:W-:-:S07]  /*b5c0*/  SEL R18, R18, R5, !P1 ;  /* 0x0000000512127207 */ /* 0x000fce0004800000 */
.L_x_303:
[----:B------:R-:W-:Y:S05]  /*b5d0*/  BSYNC B1 ;  /* 0x0000000000017941 */ /* 0x000fea0003800000 */
.L_x_302:
[----:B------:R-:W-:-:S13]  /*b5e0*/  LOP3.LUT P1, RZ, R3, 0xff, RZ, 0xc0, !PT ;  /* 0x000000ff03ff7812 */ /* 0x000fda000782c0ff */
[----:B------:R-:W-:Y:S05]  /*b5f0*/  @P1 BRA `(.L_x_306) ;  /* 0xfffffff400201947 */ /* 0x000fea000383ffff */
[----:B------:R-:W-:Y:S05]  /*b600*/  BSYNC B0 ;  /* 0x0000000000007941 */ /* 0x000fea0003800000 */
.L_x_294:
[----:B------:R-:W-:-:S03]  /*b610*/  UMOV UR6, 0xffffffff ;  /* 0xffffffff00067882 */ /* 0x000fc60000000000 */
[----:B------:R-:W-:Y:S05]  /*b620*/  BRA.DIV UR6, `(.L_x_307) ;  /* 0x0000000606447947 */ /* 0x000fea000b800000 */
[----:B------:R-:W-:-:S13]  /*b630*/  ELECT P6, URZ, PT ;  /* 0x00000000003f782f */ /* 0x000fda00038c0000 */
.L_x_323:
[----:B------:R-:W-:Y:S04]  /*b640*/  BSSY B0, `(.L_x_308) ;  /* 0x000002c000007945 */ /* 0x000fe80003800000 */
[----:B------:R-:W-:Y:S05]  /*b650*/  @!P6 BRA `(.L_x_309) ;  /* 0x0000000000a8e947 */ /* 0x000fea0003800000 */
[----:B------:R-:W-:-:S04]  /*b660*/  ULOP3.LUT UR6, UR41, 0x2, URZ, 0xfc, !UPT ;  /* 0x0000000229067892 */ /* 0x000fc8000f8efc3f */
[----:B------:R-:W-:-:S06]  /*b670*/  UISETP.NE.AND UP0, UPT, UR6, 0x3, UPT ;  /* 0x000000030600788c */ /* 0x000fcc000bf05270 */
[----:B------:R-:W-:-:S13]  /*b680*/  PLOP3.LUT P0, PT, PT, PT, UP0, 0x80, 0x0 ;  /* 0x000000000000781c */ /* 0x000fda0003f0f008 */
[----:B------:R-:W-:Y:S05]  /*b690*/  @!P0 BRA `(.L_x_310) ;  /* 0x0000000000048947 */ /* 0x000fea0003800000 */
[----:B------:R-:W-:Y:S01]  /*b6a0*/  BPT.TRAP 0x1 ;  /* 0x000000040000795c */ /* 0x000fe20000300000 */
.L_x_310:
[----:B------:R-:W0:Y:S01]  /*b6b0*/  S2R R3, SR_CgaCtaId ;  /* 0x0000000000037919 */ /* 0x000e220000008800 */
[----:B------:R-:W-:Y:S02]  /*b6c0*/  MOV R0, 0x400 ;  /* 0x0000040000007802 */ /* 0x000fe40000000f00 */
[----:B------:R-:W-:Y:S02]  /*b6d0*/  SHF.L.U32 R2, R9, 0x1f, RZ ;  /* 0x0000001f09027819 */ /* 0x000fe400000006ff */
[----:B0-----:R-:W-:-:S05]  /*b6e0*/  LEA R3, R3, R0, 0x18 ;  /* 0x0000000003037211 */ /* 0x001fca00078ec0ff */
[----:B------:R-:W-:-:S04]  /*b6f0*/  VIADD R3, R3, 0x20 ;  /* 0x0000002003037836 */ /* 0x000fc80000000000 */
[C---:B------:R-:W-:Y:S02]  /*b700*/  IMAD R5, R8.reuse, 0x8, R3 ;  /* 0x0000000808057824 */ /* 0x040fe400078e0203 */
[----:B------:R-:W-:Y:S02]  /*b710*/  VIADD R8, R8, 0x1 ;  /* 0x0000000108087836 */ /* 0x000fe40000000000 */
[----:B------:R-:W0:Y:S03]  /*b720*/  SYNCS.PHASECHK.TRANS64.TRYWAIT P0, [R5+URZ], R2 ;  /* 0x00000002050075a7 */ /* 0x000e26000800017f */
[----:B------:R-:W-:-:S04]  /*b730*/  ISETP.NE.AND P1, PT, R8, 0x4, PT ;  /* 0x000000040800780c */ /* 0x000fc80003f25270 */
[----:B------:R-:W-:Y:S02]  /*b740*/  SEL R0, RZ, 0x1, P1 ;  /* 0x00000001ff007807 */ /* 0x000fe40000800000 */
[----:B------:R-:W-:Y:S02]  /*b750*/  SEL R8, R8, RZ, P1 ;  /* 0x000000ff08087207 */ /* 0x000fe40000800000 */
[----:B------:R-:W-:-:S03]  /*b760*/  LOP3.LUT R9, R9, R0, RZ, 0x3c, !PT ;  /* 0x0000000009097212 */ /* 0x000fc600078e3cff */
[----:B------:R-:W-:Y:S01]  /*b770*/  IMAD R7, R8, 0x8, R3 ;  /* 0x0000000808077824 */ /* 0x000fe200078e0203 */
[----:B------:R-:W-:Y:S01]  /*b780*/  SHF.L.U32 R4, R9, 0x1f, RZ ;  /* 0x0000001f09047819 */ /* 0x000fe200000006ff */
[----:B0-----:R-:W-:Y:S06]  /*b790*/  @!P0 BRA `(.L_x_311) ;  /* 0x0000000400088947 */ /* 0x001fec0003800000 */
.L_x_324:
[----:B------:R-:W1:Y:S01]  /*b7a0*/  SYNCS.PHASECHK.TRANS64.TRYWAIT P0, [R7+URZ], R4 ;  /* 0x00000004070075a7 */ /* 0x000e62000800017f */
[----:B------:R-:W-:-:S05]  /*b7b0*/  VIADD R0, R8, 0x1 ;  /* 0x0000000108007836 */ /* 0x000fca0000000000 */
[----:B------:R-:W-:-:S04]  /*b7c0*/  ISETP.NE.AND P1, PT, R0, 0x4, PT ;  /* 0x000000040000780c */ /* 0x000fc80003f25270 */
[----:B0-----:R-:W-:Y:S02]  /*b7d0*/  SEL R2, RZ, 0x1, P1 ;  /* 0x00000001ff027807 */ /* 0x001fe40000800000 */
[----:B------:R-:W-:Y:S02]  /*b7e0*/  SEL R0, R0, RZ, P1 ;  /* 0x000000ff00007207 */ /* 0x000fe40000800000 */
[----:B------:R-:W-:-:S03]  /*b7f0*/  LOP3.LUT R9, R9, R2, RZ, 0x3c, !PT ;  /* 0x0000000209097212 */ /* 0x000fc600078e3cff */
[----:B------:R-:W-:Y:S01]  /*b800*/  IMAD R6, R0, 0x8, R3 ;  /* 0x0000000800067824 */ /* 0x000fe200078e0203 */
[----:B------:R-:W-:Y:S01]  /*b810*/  SHF.L.U32 R5, R9, 0x1f, RZ ;  /* 0x0000001f09057819 */ /* 0x000fe200000006ff */
[----:B-1----:R-:W-:Y:S06]  /*b820*/  @!P0 BRA `(.L_x_312) ;  /* 0x0000000000f88947 */ /* 0x002fec0003800000 */
.L_x_325:
[----:B------:R-:W1:Y:S01]  /*b830*/  SYNCS.PHASECHK.TRANS64.TRYWAIT P0, [R6+URZ], R5 ;  /* 0x00000005060075a7 */ /* 0x000e62000800017f */
[----:B------:R-:W-:-:S05]  /*b840*/  VIADD R0, R0, 0x1 ;  /* 0x0000000100007836 */ /* 0x000fca0000000000 */
[----:B------:R-:W-:-:S04]  /*b850*/  ISETP.NE.AND P1, PT, R0, 0x4, PT ;  /* 0x000000040000780c */ /* 0x000fc80003f25270 */
[----:B------:R-:W-:Y:S02]  /*b860*/  SEL R2, RZ, 0x1, P1 ;  /* 0x00000001ff027807 */ /* 0x000fe40000800000 */
[----:B------:R-:W-:Y:S02]  /*b870*/  SEL R0, R0, RZ, P1 ;  /* 0x000000ff00007207 */ /* 0x000fe40000800000 */
[----:B------:R-:W-:Y:S01]  /*b880*/  LOP3.LUT R2, R9, R2, RZ, 0x3c, !PT ;  /* 0x0000000209027212 */ /* 0x000fe200078e3cff */
[----:B-1----:R-:W-:Y:S06]  /*b890*/  @!P0 BRA `(.L_x_313) ;  /* 0x0000000000f08947 */ /* 0x002fec0003800000 */
.L_x_326:
[----:B------:R-:W-:Y:S01]  /*b8a0*/  IMAD R3, R0, 0x8, R3 ;  /* 0x0000000800037824 */ /* 0x000fe200078e0203 */
[----:B------:R-:W-:-:S07]  /*b8b0*/  SHF.L.U32 R0, R2, 0x1f, RZ ;  /* 0x0000001f02007819 */ /* 0x000fce00000006ff */
.L_x_314:
[----:B--2---:R2:W3:Y:S02]  /*b8c0*/  SYNCS.PHASECHK.TRANS64.TRYWAIT P0, [R3+URZ], R0 ;  /* 0x00000000030075a7 */ /* 0x0044e4000800017f */
[----:B---3--:R-:W-:Y:S05]  /*b8d0*/  @!P0 NANOSLEEP.SYNCS 0x989680 ;  /* 0x009896800000895d */ /* 0x008fea0003900000 */
[----:B------:R-:W3:Y:S02]  /*b8e0*/  @!P0 SYNCS.PHASECHK.TRANS64 P0, [R3+URZ], R0 ;  /* 0x00000000030085a7 */ /* 0x000ee4000800007f */
[----:B---3--:R-:W-:Y:S05]  /*b8f0*/  @!P0 BRA `(.L_x_314) ;  /* 0xfffffffc00f08947 */ /* 0x008fea000383ffff */
.L_x_309:
[----:B------:R-:W-:Y:S05]  /*b900*/  BSYNC B0 ;  /* 0x0000000000007941 */ /* 0x000fea0003800000 */
.L_x_308:
[----:B------:R-:W-:Y:S05]  /*b910*/  EXIT ;  /* 0x000000000000794d */ /* 0x000fea0003800000 */
.L_x_18:
[----:B0-----:R0:W1:Y:S02]  /*b920*/  SYNCS.PHASECHK.TRANS64.TRYWAIT P0, [R159+URZ], R0 ;  /* 0x000000009f0075a7 */ /* 0x001064000800017f */
[----:B-1----:R-:W-:Y:S05]  /*b930*/  @!P0 NANOSLEEP.SYNCS 0x989680 ;  /* 0x009896800000895d */ /* 0x002fea0003900000 */
[----:B------:R-:W1:Y:S02]  /*b940*/  @!P0 SYNCS.PHASECHK.TRANS64 P0, [R159+URZ], R0 ;  /* 0x000000009f0085a7 */ /* 0x000e64000800007f */
[----:B-1----:R-:W-:Y:S05]  /*b950*/  @!P0 BRA `(.L_x_18) ;  /* 0xfffffffc00f08947 */ /* 0x002fea000383ffff */
[----:B------:R-:W-:Y:S05]  /*b960*/  BRA `(.L_x_315) ;  /* 0xffffff5c009c7947 */ /* 0x000fea000383ffff */
.L_x_23:
[----:B-1----:R1:W2:Y:S02]  /*b970*/  SYNCS.PHASECHK.TRANS64.TRYWAIT P1, [R3+URZ], R0 ;  /* 0x00000000030075a7 */ /* 0x0022a4000802017f */
[----:B--2---:R-:W-:Y:S05]  /*b980*/  @!P1 NANOSLEEP.SYNCS 0x989680 ;  /* 0x009896800000995d */ /* 0x004fea0003900000 */
[----:B------:R-:W2:Y:S02]  /*b990*/  @!P1 SYNCS.PHASECHK.TRANS64 P1, [R3+URZ], R0 ;  /* 0x00000000030095a7 */ /* 0x000ea4000802007f */
[----:B--2---:R-:W-:Y:S05]  /*b9a0*/  @!P1 BRA `(.L_x_23) ;  /* 0xfffffffc00f09947 */ /* 0x004fea000383ffff */
[----:B------:R-:W-:Y:S05]  /*b9b0*/  BRA `(.L_x_22) ;  /* 0xffffff60000c7947 */ /* 0x000fea000383ffff */
.L_x_28:
[----:B-1----:R-:W-:-:S04]  /*b9c0*/  IMAD.U32 R5, RZ, RZ, UR4 ;  /* 0x00000004ff057e24 */ /* 0x002fc8000f8e00ff */
[----:B------:R1:W2:Y:S03]  /*b9d0*/  SYNCS.PHASECHK.TRANS64.TRYWAIT P1, [R5+URZ], R4 ;  /* 0x00000004050075a7 */ /* 0x0002a6000802017f */
[----:B--2---:R-:W-:Y:S05]  /*b9e0*/  @!P1 NANOSLEEP.SYNCS 0x989680 ;  /* 0x009896800000995d */ /* 0x004fea0003900000 */
[----:B------:R-:W2:Y:S02]  /*b9f0*/  @!P1 SYNCS.PHASECHK.TRANS64 P1, [R5+URZ], R4 ;  /* 0x00000004050095a7 */ /* 0x000ea4000802007f */
[----:B--2---:R-:W-:Y:S05]  /*ba00*/  @!P1 BRA `(.L_x_28) ;  /* 0xfffffffc00ec9947 */ /* 0x004fea000383ffff */
[----:B------:R-:W-:Y:S05]  /*ba10*/  BRA `(.L_x_27) ;  /* 0xffffff6000e87947 */ /* 0x000fea000383ffff */
.L_x_34:
[----:B0-----:R0:W1:Y:S02]  /*ba20*/  SYNCS.PHASECHK.TRANS64.TRYWAIT P0, [R159+URZ+0x10], R0 ;  /* 0x000010009f0075a7 */ /* 0x001064000800017f */
[----:B-1----:R-:W-:Y:S05]  /*ba30*/  @!P0 NANOSLEEP.SYNCS 0x989680 ;  /* 0x009896800000895d */ /* 0x002fea0003900000 */
[----:B------:R-:W1:Y:S02]  /*ba40*/  @!P0 SYNCS.PHASECHK.TRANS64 P0, [R159+URZ+0x10], R0 ;  /* 0x000010009f0085a7 */ /* 0x000e64000800007f */
[----:B-1----:R-:W-:Y:S05]  /*ba50*/  @!P0 BRA `(.L_x_34) ;  /* 0xfffffffc00f08947 */ /* 0x002fea000383ffff */
[----:B------:R-:W-:Y:S05]  /*ba60*/  BRA `(.L_x_316) ;  /* 0xffffff6800447947 */ /* 0x000fea000383ffff */
.L_x_295:
[----:B------:R-:W-:Y:S01]  /*ba70*/  BSSY B1, `(.L_x_317) ;  /* 0x0000006000017945 */ /* 0x000fe20003800000 */
[----:B------:R-:W-:-:S07]  /*ba80*/  IMAD.MOV.U32 R15, RZ, RZ, -0x1 ;  /* 0xffffffffff0f7424 */ /* 0x000fce00078e00ff */
[----:B------:R-:W-:Y:S05]  /*ba90*/  WARPSYNC.COLLECTIVE R15, `(.L_x_318) ;  /* 0x000000000f0c7348 */ /* 0x000fea0003c00000 */
[----:B------:R-:W-:Y:S02]  /*baa0*/  ELECT P6, UR62, PT ;  /* 0x00000000003e782f */ /* 0x000fe400038c0000 */
[----:B------:R-:W-:Y:S01]  /*bab0*/  MOV R14, UR62 ;  /* 0x0000003e000e7c02 */ /* 0x000fe20008000f00 */
[----:B------:R-:W-:Y:S10]  /*bac0*/  ENDCOLLECTIVE ;  /* 0x000000000000791b */ /* 0x000ff40003800000 */
.L_x_318:
[----:B------:R-:W-:Y:S05]  /*bad0*/  BSYNC B1 ;  /* 0x0000000000017941 */ /* 0x000fea0003800000 */
.L_x_317:
[----:B------:R-:W-:Y:S05]  /*bae0*/  BRA `(.L_x_319) ;  /* 0xffffffec00f07947 */ /* 0x000fea000383ffff */
.L_x_298:
[----:B-1----:R1:W2:Y:S02]  /*baf0*/  SYNCS.PHASECHK.TRANS64.TRYWAIT P1, [R7+URZ+0x20], R4 ;  /* 0x00002004070075a7 */ /* 0x0022a4000802017f */
[----:B--2---:R-:W-:Y:S05]  /*bb00*/  @!P1 NANOSLEEP.SYNCS 0x989680 ;  /* 0x009896800000995d */ /* 0x004fea0003900000 */
[----:B------:R-:W2:Y:S02]  /*bb10*/  @!P1 SYNCS.PHASECHK.TRANS64 P1, [R7+URZ+0x20], R4 ;  /* 0x00002004070095a7 */ /* 0x000ea4000802007f */
[----:B--2---:R-:W-:Y:S05]  /*bb20*/  @!P1 BRA `(.L_x_298) ;  /* 0xfffffffc00f09947 */ /* 0x004fea000383ffff */
[----:B------:R-:W-:Y:S05]  /*bb30*/  BRA `(.L_x_320) ;  /* 0xfffffff000287947 */ /* 0x000fea000383ffff */
.L_x_307:
[----:B------:R-:W-:Y:S01]  /*bb40*/  BSSY B0, `(.L_x_321) ;  /* 0x0000006000007945 */ /* 0x000fe20003800000 */
[----:B------:R-:W-:-:S07]  /*bb50*/  IMAD.MOV.U32 R15, RZ, RZ, -0x1 ;  /* 0xffffffffff0f7424 */ /* 0x000fce00078e00ff */
[----:B------:R-:W-:Y:S05]  /*bb60*/  WARPSYNC.COLLECTIVE R15, `(.L_x_322) ;  /* 0x000000000f0c7348 */ /* 0x000fea0003c00000 */
[----:B------:R-:W-:Y:S02]  /*bb70*/  ELECT P6, UR62, PT ;  /* 0x00000000003e782f */ /* 0x000fe400038c0000 */
[----:B------:R-:W-:Y:S01]  /*bb80*/  MOV R14, UR62 ;  /* 0x0000003e000e7c02 */ /* 0x000fe20008000f00 */
[----:B------:R-:W-:Y:S10]  /*bb90*/  ENDCOLLECTIVE ;  /* 0x000000000000791b */ /* 0x000ff40003800000 */
.L_x_322:
[----:B------:R-:W-:Y:S05]  /*bba0*/  BSYNC B0 ;  /* 0x0000000000007941 */ /* 0x000fea0003800000 */
.L_x_321:
[----:B------:R-:W-:Y:S05]  /*bbb0*/  BRA `(.L_x_323) ;  /* 0xfffffff800a07947 */ /* 0x000fea000383ffff */
.L_x_311:
[----:B0-----:R0:W1:Y:S02]  /*bbc0*/  SYNCS.PHASECHK.TRANS64.TRYWAIT P0, [R5+URZ], R2 ;  /* 0x00000002050075a7 */ /* 0x001064000800017f */
[----:B-1----:R-:W-:Y:S05]  /*bbd0*/  @!P0 NANOSLEEP.SYNCS 0x989680 ;  /* 0x009896800000895d */ /* 0x002fea0003900000 */
[----:B------:R-:W1:Y:S02]  /*bbe0*/  @!P0 SYNCS.PHASECHK.TRANS64 P0, [R5+URZ], R2 ;  /* 0x00000002050085a7 */ /* 0x000e64000800007f */
[----:B-1----:R-:W-:Y:S05]  /*bbf0*/  @!P0 BRA `(.L_x_311) ;  /* 0xfffffffc00f08947 */ /* 0x002fea000383ffff */
[----:B------:R-:W-:Y:S05]  /*bc00*/  BRA `(.L_x_324) ;  /* 0xfffffff800e47947 */ /* 0x000fea000383ffff */
.L_x_312:
[----:B0-----:R0:W1:Y:S02]  /*bc10*/  SYNCS.PHASECHK.TRANS64.TRYWAIT P0, [R7+URZ], R4 ;  /* 0x00000004070075a7 */ /* 0x001064000800017f */
[----:B-1----:R-:W-:Y:S05]  /*bc20*/  @!P0 NANOSLEEP.SYNCS 0x989680 ;  /* 0x009896800000895d */ /* 0x002fea0003900000 */
[----:B------:R-:W1:Y:S02]  /*bc30*/  @!P0 SYNCS.PHASECHK.TRANS64 P0, [R7+URZ], R4 ;  /* 0x00000004070085a7 */ /* 0x000e64000800007f */
[----:B-1----:R-:W-:Y:S05]  /*bc40*/  @!P0 BRA `(.L_x_312) ;  /* 0xfffffffc00f08947 */ /* 0x002fea000383ffff */
[----:B------:R-:W-:Y:S05]  /*bc50*/  BRA `(.L_x_325) ;  /* 0xfffffff800f47947 */ /* 0x000fea000383ffff */
.L_x_313:
[----:B-1----:R1:W2:Y:S02]  /*bc60*/  SYNCS.PHASECHK.TRANS64.TRYWAIT P0, [R6+URZ], R5 ;  /* 0x00000005060075a7 */ /* 0x0022a4000800017f */
[----:B--2---:R-:W-:Y:S05]  /*bc70*/  @!P0 NANOSLEEP.SYNCS 0x989680 ;  /* 0x009896800000895d */ /* 0x004fea0003900000 */
[----:B------:R-:W2:Y:S02]  /*bc80*/  @!P0 SYNCS.PHASECHK.TRANS64 P0, [R6+URZ], R5 ;  /* 0x00000005060085a7 */ /* 0x000ea4000800007f */
[----:B--2---:R-:W-:Y:S05]  /*bc90*/  @!P0 BRA `(.L_x_313) ;  /* 0xfffffffc00f08947 */ /* 0x004fea000383ffff */
[----:B------:R-:W-:Y:S05]  /*bca0*/  BRA `(.L_x_326) ;  /* 0xfffffff800fc7947 */ /* 0x000fea000383ffff */
.L_x_327:
[----:B------:R-:W-:-:S00]  /*bcb0*/  BRA `(.L_x_327) ;  /* 0xfffffffc00fc7947 */ /* 0x000fc0000383ffff */
[----:B------:R-:W-:-:S00]  /*bcc0*/  NOP ;  /* 0x0000000000007918 */ /* 0x000fc00000000000 */
        /* <DEDUP_REMOVED lines=11> */
.L_x_328:


//--------------------- .nv.global.init           --------------------------
	.section	.nv.global.init,"aw",@progbits
.nv.global.init:
	.type		$str$22,@object
	.size		$str$22,($str$23 - $str$22)
$str$22:
        /*0000*/ 	.byte	0x6b, 0x5f, 0x74, 0x69, 0x6c, 0x65, 0x5f, 0x63, 0x6f, 0x75, 0x6e, 0x74, 0x20, 0x3e, 0x3d, 0x20
        /*0010*/ 	.byte	0x31, 0x00
	.type		$str$23,@object
	.size		$str$23,(__unnamed_1 - $str$23)
$str$23:
        /*0012*/ 	.byte	0x2f, 0x74, 0x6d, 0x70, 0x2f, 0x63, 0x75, 0x74, 0x6c, 0x61, 0x73, 0x73, 0x5f, 0x73, 0x77, 0x65
        /*0022*/ 	.byte	0x65, 0x70, 0x5f, 0x73, 0x72, 0x63, 0x2f, 0x69, 0x6e, 0x63, 0x6c, 0x75, 0x64, 0x65, 0x2f, 0x63
        /*0032*/ 	.byte	0x75, 0x74, 0x6c, 0x61, 0x73, 0x73, 0x2f, 0x67, 0x65, 0x6d, 0x6d, 0x2f, 0x63, 0x6f, 0x6c, 0x6c
        /*0042*/ 	.byte	0x65, 0x63, 0x74, 0x69, 0x76, 0x65, 0x2f, 0x73, 0x6d, 0x39, 0x30, 0x5f, 0x6d, 0x6d, 0x61, 0x5f
        /*0052*/ 	.byte	0x74, 0x6d, 0x61, 0x5f, 0x67, 0x6d, 0x6d, 0x61, 0x5f, 0x73, 0x73, 0x5f, 0x77, 0x61, 0x72, 0x70
        /*0062*/ 	.byte	0x73, 0x70, 0x65, 0x63, 0x69, 0x61, 0x6c, 0x69, 0x7a, 0x65, 0x64, 0x2e, 0x68, 0x70, 0x70, 0x00
	.type		__unnamed_1,@object
	.size		__unnamed_1,(.L_0 - __unnamed_1)
__unnamed_1:
        /*0072*/ 	.byte	0x76, 0x6f, 0x69, 0x64, 0x20, 0x63, 0x75, 0x74, 0x6c, 0x61, 0x73, 0x73, 0x3a, 0x3a, 0x67, 0x65
        /* <DEDUP_REMOVED lines=178> */
.L_0:


//--------------------- .nv.shared._ZN7cutlass13device_kernelINS_4gemm6kernel13GemmUniversalIN4cute5tupleIJiiiiEEENS1_10collective13CollectiveMmaINS1_34MainloopSm90TmaGmmaWarpSpecializedILi4ENS5_IJNS4_1CILi2EEESB_NSA_ILi1EEEEEENS1_32KernelTmaWarpSpecializedPingpongEEENS5_IJNSA_ILi64EEENSA_ILi256EEENSA_ILi32EEEEEENS_10tfloat32_tENS5_IJlSC_lEEESK_SL_NS4_8TiledMMAINS4_8MMA_AtomIJNS4_4SM904GMMA30MMA_64x256x8_F32TF32TF32_SS_TNILNSP_7ScaleInE1ELSR_1EEEEEENS4_6LayoutINS5_IJSC_SC_SC_EEENS5_IJNSA_ILi0EEESW_SW_EEEEENS5_IJNS4_10UnderscoreESZ_SZ_EEEEENS4_23SM90_TMA_LOAD_MULTICASTENS4_14ComposedLayoutINS4_7SwizzleILi3ELi4ELi3EEENS4_18smem_ptr_flag_bitsILi32EEENSU_INS5_IJNSA_ILi8EEESI_EEENS5_IJSI_SC_EEEEEEEvNS4_8identityES12_S1C_vS1D_EENS_8epilogue10collective6detail29Sm90TmaWarpSpecializedAdapterINS1G_15DefaultEpilogueISK_SL_SL_NS1F_6thread17LinearCombinationISK_Li1EffLNS1K_9ScaleType4KindE0ELNS_15FloatRoundStyleE2ESK_EENS1_15EpilogueDefaultEEEEEvvEEEEvNT_6ParamsE --------------------------
	.section	.nv.shared._ZN7cutlass13device_kernelINS_4gemm6kernel13GemmUniversalIN4cute5tupleIJiiiiEEENS1_10collective13CollectiveMmaINS1_34MainloopSm90TmaGmmaWarpSpecializedILi4ENS5_IJNS4_1CILi2EEESB_NSA_ILi1EEEEEENS1_32KernelTmaWarpSpecializedPingpongEEENS5_IJNSA_ILi64EEENSA_ILi256EEENSA_ILi32EEEEEENS_10tfloat32_tENS5_IJlSC_lEEESK_SL_NS4_8TiledMMAINS4_8MMA_AtomIJNS4_4SM904GMMA30MMA_64x256x8_F32TF32TF32_SS_TNILNSP_7ScaleInE1ELSR_1EEEEEENS4_6LayoutINS5_IJSC_SC_SC_EEENS5_IJNSA_ILi0EEESW_SW_EEEEENS5_IJNS4_10UnderscoreESZ_SZ_EEEEENS4_23SM90_TMA_LOAD_MULTICASTENS4_14ComposedLayoutINS4_7SwizzleILi3ELi4ELi3EEENS4_18smem_ptr_flag_bitsILi32EEENSU_INS5_IJNSA_ILi8EEESI_EEENS5_IJSI_SC_EEEEEEEvNS4_8identityES12_S1C_vS1D_EENS_8epilogue10collective6detail29Sm90TmaWarpSpecializedAdapterINS1G_15DefaultEpilogueISK_SL_SL_NS1F_6thread17LinearCombinationISK_Li1EffLNS1K_9ScaleType4KindE0ELNS_15FloatRoundStyleE2ESK_EENS1_15EpilogueDefaultEEEEEvvEEEEvNT_6ParamsE,"aw",@nobits
	.sectionflags	@""
	.align	16
	.zero		1024


//--------------------- .nv.shared.reserved.0     --------------------------
	.section	.nv.shared.reserved.0,"aw",@nobits
	.weak		__nv_reservedSMEM_offset_0_alias
	.size		__nv_reservedSMEM_offset_0_alias, 0, 0
	.other		__nv_reservedSMEM_offset_0_alias,@"STO_CUDA_RESERVED_SHARED STV_DEFAULT"
__nv_reservedSMEM_offset_0_alias:
	.zero		0


//--------------------- .nv.global                --------------------------
	.section	.nv.global,"aw",@nobits
.nv.global:
	.type		_ZN39_INTERNAL_9293580e_4_k_cu_42d8ef1c_66904cute1_E,@object
	.size		_ZN39_INTERNAL_9293580e_4_k_cu_42d8ef1c_66904cute1_E,(_ZN39_INTERNAL_9293580e_4_k_cu_42d8ef1c_66904cuda3std3__45__cpo6cbeginE - _ZN39_INTERNAL_9293580e_4_k_cu_42d8ef1c_66904cute1_E)
_ZN39_INTERNAL_9293580e_4_k_cu_42d8ef1c_66904cute1_E:
	.zero		1
	.type		_ZN39_INTERNAL_9293580e_4_k_cu_42d8ef1c_66904cuda3std3__45__cpo6cbeginE,@object
	.size		_ZN39_INTERNAL_9293580e_4_k_cu_42d8ef1c_66904cuda3std3__45__cpo6cbeginE,(_ZN39_INTERNAL_9293580e_4_k_cu_42d8ef1c_66904cuda3std3__48in_placeE - _ZN39_INTERNAL_9293580e_4_k_cu_42d8ef1c_66904cuda3std3__45__cpo6cbeginE)
_ZN39_INTERNAL_9293580e_4_k_cu_42d8ef1c_66904cuda3std3__45__cpo6cbeginE:
	.zero		1
	.type		_ZN39_INTERNAL_9293580e_4_k_cu_42d8ef1c_66904cuda3std3__48in_placeE,@object
	.size		_ZN39_INTERNAL_9293580e_4_k_cu_42d8ef1c_66904cuda3std3__48in_placeE,(_ZN39_INTERNAL_9293580e_4_k_cu_42d8ef1c_66904cuda3std6ranges3__45__cpo9iter_moveE - _ZN39_INTERNAL_9293580e_4_k_cu_42d8ef1c_66904cuda3std3__48in_placeE)
_ZN39_INTERNAL_9293580e_4_k_cu_42d8ef1c_66904cuda3std3__48in_placeE:
	.zero		1
	.type		_ZN39_INTERNAL_9293580e_4_k_cu_42d8ef1c_66904cuda3std6ranges3__45__cpo9iter_moveE,@object
	.size		_ZN39_INTERNAL_9293580e_4_k_cu_42d8ef1c_66904cuda3std6ranges3__45__cpo9iter_moveE,(_ZN39_INTERNAL_9293580e_4_k_cu_42d8ef1c_66904cuda3std3__45__cpo5beginE - _ZN39_INTERNAL_9293580e_4_k_cu_42d8ef1c_66904cuda3std6ranges3__45__cpo9iter_moveE)
_ZN39_INTERNAL_9293580e_4_k_cu_42d8ef1c_66904cuda3std6ranges3__45__cpo9iter_moveE:
	.zero		1
	.type		_ZN39_INTERNAL_9293580e_4_k_cu_42d8ef1c_66904cuda3std3__45__cpo5beginE,@object
	.size		_ZN39_INTERNAL_9293580e_4_k_cu_42d8ef1c_66904cuda3std3__45__cpo5beginE,(_ZN39_INTERNAL_9293580e_4_k_cu_42d8ef1c_66904cuda3std3__441_GLOBAL__N__9293580e_4_k_cu_42d8ef1c_66906ignoreE - _ZN39_INTERNAL_9293580e_4_k_cu_42d8ef1c_66904cuda3std3__45__cpo5beginE)
_ZN39_INTERNAL_9293580e_4_k_cu_42d8ef1c_66904cuda3std3__45__cpo5beginE:
	.zero		1
	.type		_ZN39_INTERNAL_9293580e_4_k_cu_42d8ef1c_66904cuda3std3__441_GLOBAL__N__9293580e_4_k_cu_42d8ef1c_66906ignoreE,@object
	.size		_ZN39_INTERNAL_9293580e_4_k_cu_42d8ef1c_66904cuda3std3__441_GLOBAL__N__9293580e_4_k_cu_42d8ef1c_66906ignoreE,(_ZN39_INTERNAL_9293580e_4_k_cu_42d8ef1c_66904cute7productE - _ZN39_INTERNAL_9293580e_4_k_cu_42d8ef1c_66904cuda3std3__441_GLOBAL__N__9293580e_4_k_cu_42d8ef1c_66906ignoreE)
_ZN39_INTERNAL_9293580e_4_k_cu_42d8ef1c_66904cuda3std3__441_GLOBAL__N__9293580e_4_k_cu_42d8ef1c_66906ignoreE:
	.zero		1
	.type		_ZN39_INTERNAL_9293580e_4_k_cu_42d8ef1c_66904cute7productE,@object
	.size		_ZN39_INTERNAL_9293580e_4_k_cu_42d8ef1c_66904cute7productE,(_ZN39_INTERNAL_9293580e_4_k_cu_42d8ef1c_66904cuda3std3__45__cpo3endE - _ZN39_INTERNAL_9293580e_4_k_cu_42d8ef1c_66904cute7productE)
_ZN39_INTERNAL_9293580e_4_k_cu_42d8ef1c_66904cute7productE:
	.zero		1
	.type		_ZN39_INTERNAL_9293580e_4_k_cu_42d8ef1c_66904cuda3std3__45__cpo3endE,@object
	.size		_ZN39_INTERNAL_9293580e_4_k_cu_42d8ef1c_66904cuda3std3__45__cpo3endE,(_ZN39_INTERNAL_9293580e_4_k_cu_42d8ef1c_66904cuda3std3__419piecewise_constructE - _ZN39_INTERNAL_9293580e_4_k_cu_42d8ef1c_66904cuda3std3__45__cpo3endE)
_ZN39_INTERNAL_9293580e_4_k_cu_42d8ef1c_66904cuda3std3__45__cpo3endE:
	.zero		1
	.type		_ZN39_INTERNAL_9293580e_4_k_cu_42d8ef1c_66904cuda3std3__419piecewise_constructE,@object
	.size		_ZN39_INTERNAL_9293580e_4_k_cu_42d8ef1c_66904cuda3std3__419piecewise_constructE,(_ZN39_INTERNAL_9293580e_4_k_cu_42d8ef1c_66904cuda3std3__45__cpo4cendE - _ZN39_INTERNAL_9293580e_4_k_cu_42d8ef1c_66904cuda3std3__419piecewise_constructE)
_ZN39_INTERNAL_9293580e_4_k_cu_42d8ef1c_66904cuda3std3__419piecewise_constructE:
	.zero		1
	.type		_ZN39_INTERNAL_9293580e_4_k_cu_42d8ef1c_66904cuda3std3__45__cpo4cendE,@object
	.size		_ZN39_INTERNAL_9293580e_4_k_cu_42d8ef1c_66904cuda3std3__45__cpo4cendE,(_ZN39_INTERNAL_9293580e_4_k_cu_42d8ef1c_66904cuda3std6ranges3__45__cpo4swapE - _ZN39_INTERNAL_9293580e_4_k_cu_42d8ef1c_66904cuda3std3__45__cpo4cendE)
_ZN39_INTERNAL_9293580e_4_k_cu_42d8ef1c_66904cuda3std3__45__cpo4cendE:
	.zero		1
	.type		_ZN39_INTERNAL_9293580e_4_k_cu_42d8ef1c_66904cuda3std6ranges3__45__cpo4swapE,@object
	.size		_ZN39_INTERNAL_9293580e_4_k_cu_42d8ef1c_66904cuda3std6ranges3__45__cpo4swapE,(.L_8 - _ZN39_INTERNAL_9293580e_4_k_cu_42d8ef1c_66904cuda3std6ranges3__45__cpo4swapE)
_ZN39_INTERNAL_9293580e_4_k_cu_42d8ef1c_66904cuda3std6ranges3__45__cpo4swapE:
	.zero		1
.L_8:


//--------------------- .nv.constant0._ZN7cutlass13device_kernelINS_4gemm6kernel13GemmUniversalIN4cute5tupleIJiiiiEEENS1_10collective13CollectiveMmaINS1_34MainloopSm90TmaGmmaWarpSpecializedILi4ENS5_IJNS4_1CILi2EEESB_NSA_ILi1EEEEEENS1_32KernelTmaWarpSpecializedPingpongEEENS5_IJNSA_ILi64EEENSA_ILi256EEENSA_ILi32EEEEEENS_10tfloat32_tENS5_IJlSC_lEEESK_SL_NS4_8TiledMMAINS4_8MMA_AtomIJNS4_4SM904GMMA30MMA_64x256x8_F32TF32TF32_SS_TNILNSP_7ScaleInE1ELSR_1EEEEEENS4_6LayoutINS5_IJSC_SC_SC_EEENS5_IJNSA_ILi0EEESW_SW_EEEEENS5_IJNS4_10UnderscoreESZ_SZ_EEEEENS4_23SM90_TMA_LOAD_MULTICASTENS4_14ComposedLayoutINS4_7SwizzleILi3ELi4ELi3EEENS4_18smem_ptr_flag_bitsILi32EEENSU_INS5_IJNSA_ILi8EEESI_EEENS5_IJSI_SC_EEEEEEEvNS4_8identityES12_S1C_vS1D_EENS_8epilogue10collective6detail29Sm90TmaWarpSpecializedAdapterINS1G_15DefaultEpilogueISK_SL_SL_NS1F_6thread17LinearCombinationISK_Li1EffLNS1K_9ScaleType4KindE0ELNS_15FloatRoundStyleE2ESK_EENS1_15EpilogueDefaultEEEEEvvEEEEvNT_6ParamsE --------------------------
	.section	.nv.constant0._ZN7cutlass13device_kernelINS_4gemm6kernel13GemmUniversalIN4cute5tupleIJiiiiEEENS1_10collective13CollectiveMmaINS1_34MainloopSm90TmaGmmaWarpSpecializedILi4ENS5_IJNS4_1CILi2EEESB_NSA_ILi1EEEEEENS1_32KernelTmaWarpSpecializedPingpongEEENS5_IJNSA_ILi64EEENSA_ILi256EEENSA_ILi32EEEEEENS_10tfloat32_tENS5_IJlSC_lEEESK_SL_NS4_8TiledMMAINS4_8MMA_AtomIJNS4_4SM904GMMA30MMA_64x256x8_F32TF32TF32_SS_TNILNSP_7ScaleInE1ELSR_1EEEEEENS4_6LayoutINS5_IJSC_SC_SC_EEENS5_IJNSA_ILi0EEESW_SW_EEEEENS5_IJNS4_10UnderscoreESZ_SZ_EEEEENS4_23SM90_TMA_LOAD_MULTICASTENS4_14ComposedLayoutINS4_7SwizzleILi3ELi4ELi3EEENS4_18smem_ptr_flag_bitsILi32EEENSU_INS5_IJNSA_ILi8EEESI_EEENS5_IJSI_SC_EEEEEEEvNS4_8identityES12_S1C_vS1D_EENS_8epilogue10collective6detail29Sm90TmaWarpSpecializedAdapterINS1G_15DefaultEpilogueISK_SL_SL_NS1F_6thread17LinearCombinationISK_Li1EffLNS1K_9ScaleType4KindE0ELNS_15FloatRoundStyleE2ESK_EENS1_15EpilogueDefaultEEEEEvvEEEEvNT_6ParamsE,"a",@progbits
	.sectionflags	@""
	.align	4
.nv.constant0._ZN7cutlass13device_kernelINS_4gemm6kernel13GemmUniversalIN4cute5tupleIJiiiiEEENS1_10collective13CollectiveMmaINS1_34MainloopSm90TmaGmmaWarpSpecializedILi4ENS5_IJNS4_1CILi2EEESB_NSA_ILi1EEEEEENS1_32KernelTmaWarpSpecializedPingpongEEENS5_IJNSA_ILi64EEENSA_ILi256EEENSA_ILi32EEEEEENS_10tfloat32_tENS5_IJlSC_lEEESK_SL_NS4_8TiledMMAINS4_8MMA_AtomIJNS4_4SM904GMMA30MMA_64x256x8_F32TF32TF32_SS_TNILNSP_7ScaleInE1ELSR_1EEEEEENS4_6LayoutINS5_IJSC_SC_SC_EEENS5_IJNSA_ILi0EEESW_SW_EEEEENS5_IJNS4_10UnderscoreESZ_SZ_EEEEENS4_23SM90_TMA_LOAD_MULTICASTENS4_14ComposedLayoutINS4_7SwizzleILi3ELi4ELi3EEENS4_18smem_ptr_flag_bitsILi32EEENSU_INS5_IJNSA_ILi8EEESI_EEENS5_IJSI_SC_EEEEEEEvNS4_8identityES12_S1C_vS1D_EENS_8epilogue10collective6detail29Sm90TmaWarpSpecializedAdapterINS1G_15DefaultEpilogueISK_SL_SL_NS1F_6thread17LinearCombinationISK_Li1EffLNS1K_9ScaleType4KindE0ELNS_15FloatRoundStyleE2ESK_EENS1_15EpilogueDefaultEEEEEvvEEEEvNT_6ParamsE:
	.zero		1664


//--------------------- SYMBOLS --------------------------

	.type		.nv.reservedSmem.offset0,@object
	.size		.nv.reservedSmem.offset0,0x4
	.type		__assertfail,@function
